//
// Generated by NVIDIA NVVM Compiler
//
// Compiler Build ID: CL-36424714
// Cuda compilation tools, release 13.0, V13.0.88
// Based on NVVM 20.0.0
//

.version 9.0
.target sm_100
.address_size 64

	// .globl	compute_activation_on_gpu
.extern .func  (.param .b32 func_retval0) vprintf
(
	.param .b64 vprintf_param_0,
	.param .b64 vprintf_param_1
)
;
.global .align 1 .b8 $str[49] = {99, 111, 109, 112, 117, 116, 101, 95, 97, 99, 116, 105, 118, 97, 116, 105, 111, 110, 95, 111, 110, 95, 103, 112, 117, 58, 32, 115, 105, 122, 101, 61, 37, 100, 44, 32, 97, 99, 116, 95, 116, 121, 112, 101, 61, 37, 100, 10};
.global .align 1 .b8 $str$1[31] = {73, 110, 118, 97, 108, 105, 100, 32, 97, 99, 116, 95, 116, 121, 112, 101, 32, 37, 100, 32, 97, 116, 32, 105, 100, 120, 32, 37, 100, 10};
.global .align 1 .b8 $str$2[58] = {99, 111, 109, 112, 117, 116, 101, 95, 98, 97, 116, 99, 104, 95, 110, 111, 114, 109, 95, 111, 110, 95, 103, 112, 117, 58, 32, 115, 105, 122, 101, 61, 37, 100, 44, 32, 109, 101, 97, 110, 61, 37, 102, 44, 32, 118, 97, 114, 105, 97, 110, 99, 101, 61, 37, 102, 10};

.visible .entry compute_activation_on_gpu(
	.param .u64 .ptr .align 1 compute_activation_on_gpu_param_0,
	.param .u64 .ptr .align 1 compute_activation_on_gpu_param_1,
	.param .u32 compute_activation_on_gpu_param_2,
	.param .u32 compute_activation_on_gpu_param_3
)
{
	.local .align 8 .b8 	__local_depot0[8];
	.reg .b64 	%SP;
	.reg .b64 	%SPL;
	.reg .pred 	%p<11>;
	.reg .b32 	%r<29>;
	.reg .b32 	%f<7>;
	.reg .b64 	%rd<23>;
	.reg .b64 	%fd<76>;

	mov.u64 	%SPL, __local_depot0;
	cvta.local.u64 	%SP, %SPL;
	ld.param.u64 	%rd3, [compute_activation_on_gpu_param_0];
	ld.param.u64 	%rd4, [compute_activation_on_gpu_param_1];
	ld.param.u32 	%r6, [compute_activation_on_gpu_param_2];
	ld.param.u32 	%r7, [compute_activation_on_gpu_param_3];
	cvta.to.global.u64 	%rd1, %rd4;
	add.u64 	%rd5, %SP, 0;
	add.u64 	%rd2, %SPL, 0;
	mov.u32 	%r8, %ctaid.x;
	mov.u32 	%r9, %ntid.x;
	mov.u32 	%r10, %tid.x;
	mad.lo.s32 	%r1, %r8, %r9, %r10;
	setp.ne.s32 	%p1, %r1, 0;
	@%p1 bra 	$L__BB0_2;
	st.local.v2.u32 	[%rd2], {%r6, %r7};
	mov.u64 	%rd6, $str;
	cvta.global.u64 	%rd7, %rd6;
	{ // callseq 0, 0
	.param .b64 param0;
	st.param.b64 	[param0], %rd7;
	.param .b64 param1;
	st.param.b64 	[param1], %rd5;
	.param .b32 retval0;
	call.uni (retval0), 
	vprintf, 
	(
	param0, 
	param1
	);
	ld.param.b32 	%r11, [retval0];
	} // callseq 0
$L__BB0_2:
	setp.ge.s32 	%p2, %r1, %r6;
	@%p2 bra 	$L__BB0_16;
	cvta.to.global.u64 	%rd9, %rd3;
	mul.wide.s32 	%rd10, %r1, 8;
	add.s64 	%rd11, %rd9, %rd10;
	ld.global.f64 	%fd1, [%rd11];
	setp.eq.s32 	%p3, %r7, 2;
	@%p3 bra 	$L__BB0_11;
	setp.eq.s32 	%p4, %r7, 1;
	@%p4 bra 	$L__BB0_10;
	setp.ne.s32 	%p5, %r7, 0;
	@%p5 bra 	$L__BB0_15;
	neg.f64 	%fd51, %fd1;
	fma.rn.f64 	%fd52, %fd1, 0dBFF71547652B82FE, 0d4338000000000000;
	{
	.reg .b32 %temp; 
	mov.b64 	{%r2, %temp}, %fd52;
	}
	mov.f64 	%fd53, 0dC338000000000000;
	add.rn.f64 	%fd54, %fd52, %fd53;
	fma.rn.f64 	%fd55, %fd54, 0dBFE62E42FEFA39EF, %fd51;
	fma.rn.f64 	%fd56, %fd54, 0dBC7ABC9E3B39803F, %fd55;
	fma.rn.f64 	%fd57, %fd56, 0d3E5ADE1569CE2BDF, 0d3E928AF3FCA213EA;
	fma.rn.f64 	%fd58, %fd57, %fd56, 0d3EC71DEE62401315;
	fma.rn.f64 	%fd59, %fd58, %fd56, 0d3EFA01997C89EB71;
	fma.rn.f64 	%fd60, %fd59, %fd56, 0d3F2A01A014761F65;
	fma.rn.f64 	%fd61, %fd60, %fd56, 0d3F56C16C1852B7AF;
	fma.rn.f64 	%fd62, %fd61, %fd56, 0d3F81111111122322;
	fma.rn.f64 	%fd63, %fd62, %fd56, 0d3FA55555555502A1;
	fma.rn.f64 	%fd64, %fd63, %fd56, 0d3FC5555555555511;
	fma.rn.f64 	%fd65, %fd64, %fd56, 0d3FE000000000000B;
	fma.rn.f64 	%fd66, %fd65, %fd56, 0d3FF0000000000000;
	fma.rn.f64 	%fd67, %fd66, %fd56, 0d3FF0000000000000;
	{
	.reg .b32 %temp; 
	mov.b64 	{%r3, %temp}, %fd67;
	}
	{
	.reg .b32 %temp; 
	mov.b64 	{%temp, %r4}, %fd67;
	}
	shl.b32 	%r15, %r2, 20;
	add.s32 	%r16, %r15, %r4;
	mov.b64 	%fd74, {%r3, %r16};
	{
	.reg .b32 %temp; 
	mov.b64 	{%temp, %r17}, %fd51;
	}
	mov.b32 	%f6, %r17;
	abs.f32 	%f1, %f6;
	setp.lt.f32 	%p8, %f1, 0f4086232B;
	@%p8 bra 	$L__BB0_9;
	setp.gt.f64 	%p9, %fd1, 0d0000000000000000;
	mov.f64 	%fd68, 0d7FF0000000000000;
	sub.f64 	%fd69, %fd68, %fd1;
	selp.f64 	%fd74, 0d0000000000000000, %fd69, %p9;
	setp.geu.f32 	%p10, %f1, 0f40874800;
	@%p10 bra 	$L__BB0_9;
	shr.u32 	%r18, %r2, 31;
	add.s32 	%r19, %r2, %r18;
	shr.s32 	%r20, %r19, 1;
	shl.b32 	%r21, %r20, 20;
	add.s32 	%r22, %r4, %r21;
	mov.b64 	%fd70, {%r3, %r22};
	sub.s32 	%r23, %r2, %r20;
	shl.b32 	%r24, %r23, 20;
	add.s32 	%r25, %r24, 1072693248;
	mov.b32 	%r26, 0;
	mov.b64 	%fd71, {%r26, %r25};
	mul.f64 	%fd74, %fd71, %fd70;
$L__BB0_9:
	add.f64 	%fd72, %fd74, 0d3FF0000000000000;
	rcp.rn.f64 	%fd73, %fd72;
	add.s64 	%rd17, %rd1, %rd10;
	st.global.f64 	[%rd17], %fd73;
	bra.uni 	$L__BB0_16;
$L__BB0_10:
	max.f64 	%fd50, %fd1, 0d0000000000000000;
	add.s64 	%rd15, %rd1, %rd10;
	st.global.f64 	[%rd15], %fd50;
	bra.uni 	$L__BB0_16;
$L__BB0_11:
	{
	.reg .b32 %temp; 
	mov.b64 	{%temp, %r13}, %fd1;
	}
	and.b32  	%r5, %r13, 2147483647;
	{
	.reg .b32 %temp; 
	mov.b64 	{%r14, %temp}, %fd1;
	}
	mov.b64 	%fd6, {%r14, %r5};
	setp.ltu.f64 	%p6, %fd6, 0d3FE4F92224DD2F1A;
	@%p6 bra 	$L__BB0_13;
	add.f64 	%fd10, %fd6, %fd6;
	cvt.rn.f32.f64 	%f2, %fd10;
	mul.f32 	%f3, %f2, 0f3FB8AA3B;
	cvt.rni.f32.f32 	%f4, %f3;
	cvt.f64.f32 	%fd11, %f4;
	fma.rn.f64 	%fd12, %fd11, 0dBFE62E42FEFA39EF, %fd10;
	fma.rn.f64 	%fd13, %fd12, 0d3E5AE904A4741B81, 0d3E928A27F89B6999;
	fma.rn.f64 	%fd14, %fd13, %fd12, 0d3EC71DE715FF7E07;
	fma.rn.f64 	%fd15, %fd14, %fd12, 0d3EFA019A6B0AC45A;
	fma.rn.f64 	%fd16, %fd15, %fd12, 0d3F2A01A017EED94F;
	fma.rn.f64 	%fd17, %fd16, %fd12, 0d3F56C16C17F2A71B;
	fma.rn.f64 	%fd18, %fd17, %fd12, 0d3F811111111173C4;
	fma.rn.f64 	%fd19, %fd18, %fd12, 0d3FA555555555211A;
	fma.rn.f64 	%fd20, %fd19, %fd12, 0d3FC5555555555540;
	fma.rn.f64 	%fd21, %fd20, %fd12, 0d3FE0000000000005;
	mul.f64 	%fd22, %fd12, %fd21;
	fma.rn.f64 	%fd23, %fd22, %fd12, %fd12;
	ex2.approx.ftz.f32 	%f5, %f4;
	cvt.f64.f32 	%fd24, %f5;
	mov.f64 	%fd25, 0d3FF0000000000000;
	sub.f64 	%fd26, %fd25, %fd24;
	neg.f64 	%fd27, %fd23;
	fma.rn.f64 	%fd28, %fd27, %fd24, %fd26;
	mov.f64 	%fd29, 0d4000000000000000;
	sub.f64 	%fd30, %fd29, %fd28;
	rcp.approx.ftz.f64 	%fd31, %fd30;
	neg.f64 	%fd32, %fd30;
	fma.rn.f64 	%fd33, %fd32, %fd31, 0d3FF0000000000000;
	fma.rn.f64 	%fd34, %fd33, %fd33, %fd33;
	fma.rn.f64 	%fd35, %fd34, %fd31, %fd31;
	fma.rn.f64 	%fd36, %fd35, 0dC000000000000000, 0d3FF0000000000000;
	setp.gt.u32 	%p7, %r5, 1077088193;
	selp.f64 	%fd37, 0d3FF0000000000000, %fd36, %p7;
	copysign.f64 	%fd75, %fd1, %fd37;
	bra.uni 	$L__BB0_14;
$L__BB0_13:
	mul.f64 	%fd38, %fd1, %fd1;
	fma.rn.f64 	%fd39, %fd38, 0dBEF0BC46E2F5E964, 0d3F14359F420AFC3D;
	fma.rn.f64 	%fd40, %fd39, %fd38, 0dBF2DF9F0728C5D84;
	fma.rn.f64 	%fd41, %fd40, %fd38, 0d3F4337D1CEC4F033;
	fma.rn.f64 	%fd42, %fd41, %fd38, 0dBF57D6E9674335B3;
	fma.rn.f64 	%fd43, %fd42, %fd38, 0d3F6D6D000D7AAD3D;
	fma.rn.f64 	%fd44, %fd43, %fd38, 0dBF8226E1F3CF1EF5;
	fma.rn.f64 	%fd45, %fd44, %fd38, 0d3F9664F47EC0C8CF;
	fma.rn.f64 	%fd46, %fd45, %fd38, 0dBFABA1BA1B80AB40;
	fma.rn.f64 	%fd47, %fd46, %fd38, 0d3FC111111110FA4A;
	fma.rn.f64 	%fd48, %fd47, %fd38, 0dBFD5555555555550;
	fma.rn.f64 	%fd49, %fd48, %fd38, 0d0000000000000000;
	fma.rn.f64 	%fd75, %fd49, %fd1, %fd1;
$L__BB0_14:
	add.s64 	%rd13, %rd1, %rd10;
	st.global.f64 	[%rd13], %fd75;
	bra.uni 	$L__BB0_16;
$L__BB0_15:
	st.local.v2.u32 	[%rd2], {%r7, %r1};
	mov.u64 	%rd18, $str$1;
	cvta.global.u64 	%rd19, %rd18;
	{ // callseq 1, 0
	.param .b64 param0;
	st.param.b64 	[param0], %rd19;
	.param .b64 param1;
	st.param.b64 	[param1], %rd5;
	.param .b32 retval0;
	call.uni (retval0), 
	vprintf, 
	(
	param0, 
	param1
	);
	ld.param.b32 	%r27, [retval0];
	} // callseq 1
	add.s64 	%rd22, %rd1, %rd10;
	st.global.f64 	[%rd22], %fd1;
$L__BB0_16:
	ret;

}
	// .globl	compute_batch_norm_on_gpu
.visible .entry compute_batch_norm_on_gpu(
	.param .u64 .ptr .align 1 compute_batch_norm_on_gpu_param_0,
	.param .u64 .ptr .align 1 compute_batch_norm_on_gpu_param_1,
	.param .f64 compute_batch_norm_on_gpu_param_2,
	.param .f64 compute_batch_norm_on_gpu_param_3,
	.param .f64 compute_batch_norm_on_gpu_param_4,
	.param .f64 compute_batch_norm_on_gpu_param_5,
	.param .f64 compute_batch_norm_on_gpu_param_6,
	.param .u32 compute_batch_norm_on_gpu_param_7
)
{
	.local .align 8 .b8 	__local_depot1[24];
	.reg .b64 	%SP;
	.reg .b64 	%SPL;
	.reg .pred 	%p<3>;
	.reg .b32 	%r<8>;
	.reg .b64 	%rd<12>;
	.reg .b64 	%fd<13>;

	mov.u64 	%SPL, __local_depot1;
	cvta.local.u64 	%SP, %SPL;
	ld.param.u64 	%rd1, [compute_batch_norm_on_gpu_param_0];
	ld.param.u64 	%rd2, [compute_batch_norm_on_gpu_param_1];
	ld.param.f64 	%fd1, [compute_batch_norm_on_gpu_param_2];
	ld.param.f64 	%fd2, [compute_batch_norm_on_gpu_param_3];
	ld.param.f64 	%fd3, [compute_batch_norm_on_gpu_param_4];
	ld.param.f64 	%fd4, [compute_batch_norm_on_gpu_param_5];
	ld.param.f64 	%fd5, [compute_batch_norm_on_gpu_param_6];
	ld.param.u32 	%r2, [compute_batch_norm_on_gpu_param_7];
	mov.u32 	%r3, %ctaid.x;
	mov.u32 	%r4, %ntid.x;
	mov.u32 	%r5, %tid.x;
	mad.lo.s32 	%r1, %r3, %r4, %r5;
	setp.ne.s32 	%p1, %r1, 0;
	@%p1 bra 	$L__BB1_2;
	add.u64 	%rd3, %SP, 0;
	add.u64 	%rd4, %SPL, 0;
	st.local.u32 	[%rd4], %r2;
	st.local.f64 	[%rd4+8], %fd1;
	st.local.f64 	[%rd4+16], %fd2;
	mov.u64 	%rd5, $str$2;
	cvta.global.u64 	%rd6, %rd5;
	{ // callseq 2, 0
	.param .b64 param0;
	st.param.b64 	[param0], %rd6;
	.param .b64 param1;
	st.param.b64 	[param1], %rd3;
	.param .b32 retval0;
	call.uni (retval0), 
	vprintf, 
	(
	param0, 
	param1
	);
	ld.param.b32 	%r6, [retval0];
	} // callseq 2
$L__BB1_2:
	setp.ge.s32 	%p2, %r1, %r2;
	@%p2 bra 	$L__BB1_4;
	cvta.to.global.u64 	%rd7, %rd1;
	mul.wide.s32 	%rd8, %r1, 8;
	add.s64 	%rd9, %rd7, %rd8;
	ld.global.f64 	%fd6, [%rd9];
	sub.f64 	%fd7, %fd6, %fd1;
	mul.f64 	%fd8, %fd3, %fd7;
	add.f64 	%fd9, %fd2, %fd5;
	sqrt.rn.f64 	%fd10, %fd9;
	div.rn.f64 	%fd11, %fd8, %fd10;
	add.f64 	%fd12, %fd4, %fd11;
	cvta.to.global.u64 	%rd10, %rd2;
	add.s64 	%rd11, %rd10, %rd8;
	st.global.f64 	[%rd11], %fd12;
$L__BB1_4:
	ret;

}


// ===== COMPILED SASS (sm_100) =====

	.target	sm_100

	.elftype	@"ET_EXEC"


//--------------------- .note.nv.tkinfo           --------------------------
	.section	.note.nv.tkinfo,"",@"SHT_NOTE"
	.sectionflags	@"SHF_NOTE_NV_TKINFO"
	.tkinfo
        /*0018*/ 	.word	0x00000002
        /*0030*/ 	.string	""
        /*0030*/ 	.string	"ptxas"
        /*0030*/ 	.string	"Cuda compilation tools, release 13.0, V13.0.88"
        /*0030*/ 	.string	"Build cuda_13.0.r13.0/compiler.36424714_0"
        /*0030*/ 	.string	"-arch sm_100 -m 64 "



//--------------------- .note.nv.cuinfo           --------------------------
	.section	.note.nv.cuinfo,"",@"SHT_NOTE"
	.sectionflags	@"SHF_NOTE_NV_CUINFO"
        /*0018*/ 	.short	0x0002
        /*001a*/ 	.short	0x0064
        /*001c*/ 	.short	0x0082
	.zero		2


//--------------------- .nv.info                  --------------------------
	.section	.nv.info,"",@"SHT_CUDA_INFO"
	.align	4


	//----- nvinfo : EIATTR_REGCOUNT
	.align		4
        /*0000*/ 	.byte	0x04, 0x2f
        /*0002*/ 	.short	(.L_4 - .L_3)
	.align		4
.L_3:
        /*0004*/ 	.word	index@(compute_activation_on_gpu)
        /*0008*/ 	.word	0x0000001b


	//----- nvinfo : EIATTR_FRAME_SIZE
	.align		4
.L_4:
        /*000c*/ 	.byte	0x04, 0x11
        /*000e*/ 	.short	(.L_6 - .L_5)
	.align		4
.L_5:
        /*0010*/ 	.word	index@($__internal_2_$__cuda_sm20_dblrcp_rn_slowpath_v3)
        /*0014*/ 	.word	0x00000008


	//----- nvinfo : EIATTR_FRAME_SIZE
	.align		4
.L_6:
        /*0018*/ 	.byte	0x04, 0x11
        /*001a*/ 	.short	(.L_8 - .L_7)
	.align		4
.L_7:
        /*001c*/ 	.word	index@(compute_activation_on_gpu)
        /*0020*/ 	.word	0x00000008


	//----- nvinfo : EIATTR_REGCOUNT
	.align		4
.L_8:
        /*0024*/ 	.byte	0x04, 0x2f
        /*0026*/ 	.short	(.L_10 - .L_9)
	.align		4
.L_9:
        /*0028*/ 	.word	index@(compute_batch_norm_on_gpu)
        /*002c*/ 	.word	0x0000001b


	//----- nvinfo : EIATTR_FRAME_SIZE
	.align		4
.L_10:
        /*0030*/ 	.byte	0x04, 0x11
        /*0032*/ 	.short	(.L_12 - .L_11)
	.align		4
.L_11:
        /*0034*/ 	.word	index@($__internal_1_$__cuda_sm20_dsqrt_rn_f64_mediumpath_v1)
        /*0038*/ 	.word	0x00000018


	//----- nvinfo : EIATTR_FRAME_SIZE
	.align		4
.L_12:
        /*003c*/ 	.byte	0x04, 0x11
        /*003e*/ 	.short	(.L_14 - .L_13)
	.align		4
.L_13:
        /*0040*/ 	.word	index@($__internal_0_$__cuda_sm20_div_rn_f64_full)
        /*0044*/ 	.word	0x00000018


	//----- nvinfo : EIATTR_FRAME_SIZE
	.align		4
.L_14:
        /*0048*/ 	.byte	0x04, 0x11
        /*004a*/ 	.short	(.L_16 - .L_15)
	.align		4
.L_15:
        /*004c*/ 	.word	index@(compute_batch_norm_on_gpu)
        /*0050*/ 	.word	0x00000018


	//----- nvinfo : EIATTR_MIN_STACK_SIZE
	.align		4
.L_16:
        /*0054*/ 	.byte	0x04, 0x12
        /*0056*/ 	.short	(.L_18 - .L_17)
	.align		4
.L_17:
        /*0058*/ 	.word	index@(compute_batch_norm_on_gpu)
        /*005c*/ 	.word	0x00000018


	//----- nvinfo : EIATTR_MIN_STACK_SIZE
	.align		4
.L_18:
        /*0060*/ 	.byte	0x04, 0x12
        /*0062*/ 	.short	(.L_20 - .L_19)
	.align		4
.L_19:
        /*0064*/ 	.word	index@(compute_activation_on_gpu)
        /*0068*/ 	.word	0x00000008
.L_20:


//--------------------- .nv.compat                --------------------------
	.section	.nv.compat,"",@"SHT_CUDA_COMPAT_INFO"
	.align	4
        /*0000*/ 	.byte	0x02, 0x09, 0x00, 0x00, 0x02, 0x02, 0x01, 0x00, 0x02, 0x05, 0x05, 0x00, 0x03, 0x07, 0x01, 0x01
        /*0010*/ 	.byte	0x02, 0x03, 0x00, 0x00, 0x02, 0x06, 0x01, 0x00, 0x04, 0x0b, 0x08, 0x00, 0x01, 0x00, 0x00, 0x00
        /*0020*/ 	.byte	0x00, 0x00, 0x00, 0x00


//--------------------- .nv.info.compute_batch_norm_on_gpu --------------------------
	.section	.nv.info.compute_batch_norm_on_gpu,"",@"SHT_CUDA_INFO"
	.sectionflags	@""
	.align	4


	//----- nvinfo : EIATTR_CUDA_API_VERSION
	.align		4
        /*0000*/ 	.byte	0x04, 0x37
        /*0002*/ 	.short	(.L_22 - .L_21)
.L_21:
        /*0004*/ 	.word	0x00000082


	//----- nvinfo : EIATTR_KPARAM_INFO
	.align		4
.L_22:
        /*0008*/ 	.byte	0x04, 0x17
        /*000a*/ 	.short	(.L_24 - .L_23)
.L_23:
        /*000c*/ 	.word	0x00000000
        /*0010*/ 	.short	0x0007
        /*0012*/ 	.short	0x0038
        /*0014*/ 	.byte	0x00, 0xf0, 0x11, 0x00


	//----- nvinfo : EIATTR_KPARAM_INFO
	.align		4
.L_24:
        /*0018*/ 	.byte	0x04, 0x17
        /*001a*/ 	.short	(.L_26 - .L_25)
.L_25:
        /*001c*/ 	.word	0x00000000
        /*0020*/ 	.short	0x0006
        /*0022*/ 	.short	0x0030
        /*0024*/ 	.byte	0x00, 0xf0, 0x21, 0x00


	//----- nvinfo : EIATTR_KPARAM_INFO
	.align		4
.L_26:
        /*0028*/ 	.byte	0x04, 0x17
        /*002a*/ 	.short	(.L_28 - .L_27)
.L_27:
        /*002c*/ 	.word	0x00000000
        /*0030*/ 	.short	0x0005
        /*0032*/ 	.short	0x0028
        /*0034*/ 	.byte	0x00, 0xf0, 0x21, 0x00


	//----- nvinfo : EIATTR_KPARAM_INFO
	.align		4
.L_28:
        /*0038*/ 	.byte	0x04, 0x17
        /*003a*/ 	.short	(.L_30 - .L_29)
.L_29:
        /*003c*/ 	.word	0x00000000
        /*0040*/ 	.short	0x0004
        /*0042*/ 	.short	0x0020
        /*0044*/ 	.byte	0x00, 0xf0, 0x21, 0x00


	//----- nvinfo : EIATTR_KPARAM_INFO
	.align		4
.L_30:
        /*0048*/ 	.byte	0x04, 0x17
        /*004a*/ 	.short	(.L_32 - .L_31)
.L_31:
        /*004c*/ 	.word	0x00000000
        /*0050*/ 	.short	0x0003
        /*0052*/ 	.short	0x0018
        /*0054*/ 	.byte	0x00, 0xf0, 0x21, 0x00


	//----- nvinfo : EIATTR_KPARAM_INFO
	.align		4
.L_32:
        /*0058*/ 	.byte	0x04, 0x17
        /*005a*/ 	.short	(.L_34 - .L_33)
.L_33:
        /*005c*/ 	.word	0x00000000
        /*0060*/ 	.short	0x0002
        /*0062*/ 	.short	0x0010
        /*0064*/ 	.byte	0x00, 0xf0, 0x21, 0x00


	//----- nvinfo : EIATTR_KPARAM_INFO
	.align		4
.L_34:
        /*0068*/ 	.byte	0x04, 0x17
        /*006a*/ 	.short	(.L_36 - .L_35)
.L_35:
        /*006c*/ 	.word	0x00000000
        /*0070*/ 	.short	0x0001
        /*0072*/ 	.short	0x0008
        /*0074*/ 	.byte	0x00, 0xf5, 0x21, 0x00


	//----- nvinfo : EIATTR_KPARAM_INFO
	.align		4
.L_36:
        /*0078*/ 	.byte	0x04, 0x17
        /*007a*/ 	.short	(.L_38 - .L_37)
.L_37:
        /*007c*/ 	.word	0x00000000
        /*0080*/ 	.short	0x0000
        /*0082*/ 	.short	0x0000
        /*0084*/ 	.byte	0x00, 0xf5, 0x21, 0x00


	//----- nvinfo : EIATTR_SPARSE_MMA_MASK
	.align		4
.L_38:
        /*0088*/ 	.byte	0x03, 0x50
        /*008a*/ 	.short	0x0000


	//----- nvinfo : EIATTR_MAXREG_COUNT
	.align		4
        /*008c*/ 	.byte	0x03, 0x1b
        /*008e*/ 	.short	0x00ff


	//----- nvinfo : EIATTR_EXTERNS
	.align		4
        /*0090*/ 	.byte	0x04, 0x0f
        /*0092*/ 	.short	(.L_40 - .L_39)


	//   ....[0]....
	.align		4
.L_39:
        /*0094*/ 	.word	index@(vprintf)


	//----- nvinfo : EIATTR_MERCURY_ISA_VERSION
	.align		4
.L_40:
        /*0098*/ 	.byte	0x03, 0x5f
        /*009a*/ 	.short	0x0101


	//----- nvinfo : EIATTR_VRC_CTA_INIT_COUNT
	.align		4
        /*009c*/ 	.byte	0x02, 0x4a
	.zero		1
	.zero		1


	//----- nvinfo : EIATTR_SYSCALL_OFFSETS
	.align		4
        /*00a0*/ 	.byte	0x04, 0x46
        /*00a2*/ 	.short	(.L_42 - .L_41)


	//   ....[0]....
.L_41:
        /*00a4*/ 	.word	0x00000190


	//----- nvinfo : EIATTR_EXIT_INSTR_OFFSETS
	.align		4
.L_42:
        /*00a8*/ 	.byte	0x04, 0x1c
        /*00aa*/ 	.short	(.L_44 - .L_43)


	//   ....[0]....
.L_43:
        /*00ac*/ 	.word	0x000001d0


	//   ....[1]....
        /*00b0*/ 	.word	0x00000590


	//----- nvinfo : EIATTR_CRS_STACK_SIZE
	.align		4
.L_44:
        /*00b4*/ 	.byte	0x04, 0x1e
        /*00b6*/ 	.short	(.L_46 - .L_45)
.L_45:
        /*00b8*/ 	.word	0x00000000


	//----- nvinfo : EIATTR_CBANK_PARAM_SIZE
	.align		4
.L_46:
        /*00bc*/ 	.byte	0x03, 0x19
        /*00be*/ 	.short	0x003c


	//----- nvinfo : EIATTR_PARAM_CBANK
	.align		4
        /*00c0*/ 	.byte	0x04, 0x0a
        /*00c2*/ 	.short	(.L_48 - .L_47)
	.align		4
.L_47:
        /*00c4*/ 	.word	index@(.nv.constant0.compute_batch_norm_on_gpu)
        /*00c8*/ 	.short	0x0380
        /*00ca*/ 	.short	0x003c


	//----- nvinfo : EIATTR_SW_WAR
	.align		4
.L_48:
        /*00cc*/ 	.byte	0x04, 0x36
        /*00ce*/ 	.short	(.L_50 - .L_49)
.L_49:
        /*00d0*/ 	.word	0x00000008
.L_50:


//--------------------- .nv.info.compute_activation_on_gpu --------------------------
	.section	.nv.info.compute_activation_on_gpu,"",@"SHT_CUDA_INFO"
	.sectionflags	@""
	.align	4


	//----- nvinfo : EIATTR_CUDA_API_VERSION
	.align		4
        /*0000*/ 	.byte	0x04, 0x37
        /*0002*/ 	.short	(.L_52 - .L_51)
.L_51:
        /*0004*/ 	.word	0x00000082


	//----- nvinfo : EIATTR_KPARAM_INFO
	.align		4
.L_52:
        /*0008*/ 	.byte	0x04, 0x17
        /*000a*/ 	.short	(.L_54 - .L_53)
.L_53:
        /*000c*/ 	.word	0x00000000
        /*0010*/ 	.short	0x0003
        /*0012*/ 	.short	0x0014
        /*0014*/ 	.byte	0x00, 0xf0, 0x11, 0x00


	//----- nvinfo : EIATTR_KPARAM_INFO
	.align		4
.L_54:
        /*0018*/ 	.byte	0x04, 0x17
        /*001a*/ 	.short	(.L_56 - .L_55)
.L_55:
        /*001c*/ 	.word	0x00000000
        /*0020*/ 	.short	0x0002
        /*0022*/ 	.short	0x0010
        /*0024*/ 	.byte	0x00, 0xf0, 0x11, 0x00


	//----- nvinfo : EIATTR_KPARAM_INFO
	.align		4
.L_56:
        /*0028*/ 	.byte	0x04, 0x17
        /*002a*/ 	.short	(.L_58 - .L_57)
.L_57:
        /*002c*/ 	.word	0x00000000
        /*0030*/ 	.short	0x0001
        /*0032*/ 	.short	0x0008
        /*0034*/ 	.byte	0x00, 0xf5, 0x21, 0x00


	//----- nvinfo : EIATTR_KPARAM_INFO
	.align		4
.L_58:
        /*0038*/ 	.byte	0x04, 0x17
        /*003a*/ 	.short	(.L_60 - .L_59)
.L_59:
        /*003c*/ 	.word	0x00000000
        /*0040*/ 	.short	0x0000
        /*0042*/ 	.short	0x0000
        /*0044*/ 	.byte	0x00, 0xf5, 0x21, 0x00


	//----- nvinfo : EIATTR_SPARSE_MMA_MASK
	.align		4
.L_60:
        /*0048*/ 	.byte	0x03, 0x50
        /*004a*/ 	.short	0x0000


	//----- nvinfo : EIATTR_MAXREG_COUNT
	.align		4
        /*004c*/ 	.byte	0x03, 0x1b
        /*004e*/ 	.short	0x00ff


	//----- nvinfo : EIATTR_EXTERNS
	.align		4
        /*0050*/ 	.byte	0x04, 0x0f
        /*0052*/ 	.short	(.L_62 - .L_61)


	//   ....[0]....
	.align		4
.L_61:
        /*0054*/ 	.word	index@(vprintf)


	//----- nvinfo : EIATTR_MERCURY_ISA_VERSION
	.align		4
.L_62:
        /*0058*/ 	.byte	0x03, 0x5f
        /*005a*/ 	.short	0x0101


	//----- nvinfo : EIATTR_VRC_CTA_INIT_COUNT
	.align		4
        /*005c*/ 	.byte	0x02, 0x4a
	.zero		1
	.zero		1


	//----- nvinfo : EIATTR_SYSCALL_OFFSETS
	.align		4
        /*0060*/ 	.byte	0x04, 0x46
        /*0062*/ 	.short	(.L_64 - .L_63)


	//   ....[0]....
.L_63:
        /*0064*/ 	.word	0x00000170


	//   ....[1]....
        /*0068*/ 	.word	0x00000840


	//----- nvinfo : EIATTR_EXIT_INSTR_OFFSETS
	.align		4
.L_64:
        /*006c*/ 	.byte	0x04, 0x1c
        /*006e*/ 	.short	(.L_66 - .L_65)


	//   ....[0]....
.L_65:
        /*0070*/ 	.word	0x000001b0


	//   ....[1]....
        /*0074*/ 	.word	0x000007a0


	//   ....[2]....
        /*0078*/ 	.word	0x000008a0


	//   ....[3]....
        /*007c*/ 	.word	0x00000980


	//   ....[4]....
        /*0080*/ 	.word	0x00001020


	//----- nvinfo : EIATTR_CRS_STACK_SIZE
	.align		4
.L_66:
        /*0084*/ 	.byte	0x04, 0x1e
        /*0086*/ 	.short	(.L_68 - .L_67)
.L_67:
        /*0088*/ 	.word	0x00000000


	//----- nvinfo : EIATTR_CBANK_PARAM_SIZE
	.align		4
.L_68:
        /*008c*/ 	.byte	0x03, 0x19
        /*008e*/ 	.short	0x0018


	//----- nvinfo : EIATTR_PARAM_CBANK
	.align		4
        /*0090*/ 	.byte	0x04, 0x0a
        /*0092*/ 	.short	(.L_70 - .L_69)
	.align		4
.L_69:
        /*0094*/ 	.word	index@(.nv.constant0.compute_activation_on_gpu)
        /*0098*/ 	.short	0x0380
        /*009a*/ 	.short	0x0018


	//----- nvinfo : EIATTR_SW_WAR
	.align		4
.L_70:
        /*009c*/ 	.byte	0x04, 0x36
        /*009e*/ 	.short	(.L_72 - .L_71)
.L_71:
        /*00a0*/ 	.word	0x00000008
.L_72:


//--------------------- .nv.callgraph             --------------------------
	.section	.nv.callgraph,"",@"SHT_CUDA_CALLGRAPH"
	.align	4
	.sectionentsize	8
	.align		4
        /*0000*/ 	.word	0x00000000
	.align		4
        /*0004*/ 	.word	0xffffffff
	.align		4
        /*0008*/ 	.word	index@(compute_batch_norm_on_gpu)
	.align		4
        /*000c*/ 	.word	index@(vprintf)
	.align		4
        /*0010*/ 	.word	index@(compute_activation_on_gpu)
	.align		4
        /*0014*/ 	.word	index@(vprintf)
	.align		4
        /*0018*/ 	.word	0x00000000
	.align		4
        /*001c*/ 	.word	0xfffffffe
	.align		4
        /*0020*/ 	.word	0x00000000
	.align		4
        /*0024*/ 	.word	0xfffffffd
	.align		4
        /*0028*/ 	.word	0x00000000
	.align		4
        /*002c*/ 	.word	0xfffffffc


//--------------------- .nv.constant4             --------------------------
	.section	.nv.constant4,"a",@progbits
	.align	8
	.align		8
.nv.constant4:
        /*0000*/ 	.dword	vprintf
	.align		8
        /*0008*/ 	.dword	$str
	.align		8
        /*0010*/ 	.dword	$str$1
	.align		8
        /*0018*/ 	.dword	$str$2


//--------------------- .text.compute_batch_norm_on_gpu --------------------------
	.section	.text.compute_batch_norm_on_gpu,"ax",@progbits
	.align	128
        .global         compute_batch_norm_on_gpu
        .type           compute_batch_norm_on_gpu,@function
        .size           compute_batch_norm_on_gpu,(.L_x_33 - compute_batch_norm_on_gpu)
        .other          compute_batch_norm_on_gpu,@"STO_CUDA_ENTRY STV_DEFAULT"
compute_batch_norm_on_gpu:
.text.compute_batch_norm_on_gpu:
[----:B------:R-:W0:Y:S01]  /*0000*/  LDC R1, c[0x0][0x37c] ;  /* 0x0000df00ff017b82 */ /* 0x000e220000000800 */
[----:B------:R-:W1:Y:S01]  /*0010*/  S2R R3, SR_TID.X ;  /* 0x0000000000037919 */ /* 0x000e620000002100 */
[----:B------:R-:W2:Y:S06]  /*0020*/  LDCU UR5, c[0x0][0x2fc] ;  /* 0x00005f80ff0577ac */ /* 0x000eac0008000800 */
[----:B------:R-:W1:Y:S01]  /*0030*/  S2UR UR6, SR_CTAID.X ;  /* 0x00000000000679c3 */ /* 0x000e620000002500 */
[----:B0-----:R-:W-:Y:S01]  /*0040*/  VIADD R1, R1, 0xffffffe8 ;  /* 0xffffffe801017836 */ /* 0x001fe20000000000 */
[----:B------:R-:W-:Y:S01]  /*0050*/  BSSY.RECONVERGENT B6, `(.L_x_0) ;  /* 0x0000015000067945 */ /* 0x000fe20003800200 */
[----:B------:R-:W0:Y:S05]  /*0060*/  LDCU UR4, c[0x0][0x2f8] ;  /* 0x00005f00ff0477ac */ /* 0x000e2a0008000800 */
[----:B------:R-:W1:Y:S01]  /*0070*/  LDC R16, c[0x0][0x360] ;  /* 0x0000d800ff107b82 */ /* 0x000e620000000800 */
[----:B0-----:R-:W-:-:S05]  /*0080*/  IADD3 R6, P1, PT, R1, UR4, RZ ;  /* 0x0000000401067c10 */ /* 0x001fca000ff3e0ff */
[----:B--2---:R-:W-:Y:S02]  /*0090*/  IMAD.X R7, RZ, RZ, UR5, P1 ;  /* 0x00000005ff077e24 */ /* 0x004fe400088e06ff */
[----:B-1----:R-:W-:-:S05]  /*00a0*/  IMAD R16, R16, UR6, R3 ;  /* 0x0000000610107c24 */ /* 0x002fca000f8e0203 */
[----:B------:R-:W-:-:S13]  /*00b0*/  ISETP.NE.AND P0, PT, R16, RZ, PT ;  /* 0x000000ff1000720c */ /* 0x000fda0003f05270 */
[----:B------:R-:W-:Y:S05]  /*00c0*/  @P0 BRA `(.L_x_1) ;  /* 0x0000000000340947 */ /* 0x000fea0003800000 */
[----:B------:R-:W0:Y:S01]  /*00d0*/  LDC.64 R10, c[0x0][0x390] ;  /* 0x0000e400ff0a7b82 */ /* 0x000e220000000a00 */
[----:B------:R-:W-:Y:S01]  /*00e0*/  MOV R0, 0x0 ;  /* 0x0000000000007802 */ /* 0x000fe20000000f00 */
[----:B------:R-:W1:Y:S06]  /*00f0*/  LDCU.64 UR4, c[0x4][0x18] ;  /* 0x01000300ff0477ac */ /* 0x000e6c0008000a00 */
[----:B------:R-:W2:Y:S08]  /*0100*/  LDC.64 R12, c[0x0][0x398] ;  /* 0x0000e600ff0c7b82 */ /* 0x000eb00000000a00 */
[----:B------:R-:W3:Y:S01]  /*0110*/  LDC R8, c[0x0][0x3b8] ;  /* 0x0000ee00ff087b82 */ /* 0x000ee20000000800 */
[----:B-1----:R-:W-:-:S02]  /*0120*/  IMAD.U32 R4, RZ, RZ, UR4 ;  /* 0x00000004ff047e24 */ /* 0x002fc4000f8e00ff */
[----:B------:R-:W-:Y:S01]  /*0130*/  IMAD.U32 R5, RZ, RZ, UR5 ;  /* 0x00000005ff057e24 */ /* 0x000fe2000f8e00ff */
[----:B0-----:R0:W-:Y:S04]  /*0140*/  STL.64 [R1+0x8], R10 ;  /* 0x0000080a01007387 */ /* 0x0011e80000100a00 */
[----:B------:R0:W1:Y:S01]  /*0150*/  LDC.64 R2, c[0x4][R0] ;  /* 0x0100000000027b82 */ /* 0x0000620000000a00 */
[----:B--2---:R0:W-:Y:S04]  /*0160*/  STL.64 [R1+0x10], R12 ;  /* 0x0000100c01007387 */ /* 0x0041e80000100a00 */
[----:B---3--:R0:W-:Y:S02]  /*0170*/  STL [R1], R8 ;  /* 0x0000000801007387 */ /* 0x0081e40000100800 */
[----:B------:R-:W-:-:S07]  /*0180*/  LEPC R20, `(.L_x_1) ;  /* 0x000000001014794e */ /* 0x000fce0000000000 */
[----:B01----:R-:W-:Y:S05]  /*0190*/  CALL.ABS.NOINC R2 ;  /* 0x0000000002007343 */ /* 0x003fea0003c00000 */
.L_x_1:
[----:B------:R-:W-:Y:S05]  /*01a0*/  BSYNC.RECONVERGENT B6 ;  /* 0x0000000000067941 */ /* 0x000fea0003800200 */
.L_x_0:
[----:B------:R-:W0:Y:S02]  /*01b0*/  LDCU UR4, c[0x0][0x3b8] ;  /* 0x00007700ff0477ac */ /* 0x000e240008000800 */
[----:B0-----:R-:W-:-:S13]  /*01c0*/  ISETP.GE.AND P0, PT, R16, UR4, PT ;  /* 0x0000000410007c0c */ /* 0x001fda000bf06270 */
[----:B------:R-:W-:Y:S05]  /*01d0*/  @P0 EXIT ;  /* 0x000000000000094d */ /* 0x000fea0003800000 */
[----:B------:R-:W0:Y:S01]  /*01e0*/  LDC.64 R12, c[0x0][0x358] ;  /* 0x0000d600ff0c7b82 */ /* 0x000e220000000a00 */
[----:B------:R-:W1:Y:S07]  /*01f0*/  LDCU.128 UR8, c[0x0][0x390] ;  /* 0x00007200ff0877ac */ /* 0x000e6e0008000c00 */
[----:B------:R-:W2:Y:S08]  /*0200*/  LDC.64 R6, c[0x0][0x380] ;  /* 0x0000e000ff067b82 */ /* 0x000eb00000000a00 */
[----:B------:R-:W1:Y:S01]  /*0210*/  LDC.64 R4, c[0x0][0x3b0] ;  /* 0x0000ec00ff047b82 */ /* 0x000e620000000a00 */
[----:B0-----:R-:W-:-:S02]  /*0220*/  R2UR UR4, R12 ;  /* 0x000000000c0472ca */ /* 0x001fc400000e0000 */
[----:B------:R-:W-:Y:S01]  /*0230*/  R2UR UR5, R13 ;  /* 0x000000000d0572ca */ /* 0x000fe200000e0000 */
[----:B--2---:R-:W-:-:S12]  /*0240*/  IMAD.WIDE R6, R16, 0x8, R6 ;  /* 0x0000000810067825 */ /* 0x004fd800078e0206 */
[----:B------:R-:W2:Y:S01]  /*0250*/  LDG.E.64 R6, desc[UR4][R6.64] ;  /* 0x0000000406067981 */ /* 0x000ea2000c1e1b00 */
[----:B-1----:R-:W-:Y:S01]  /*0260*/  DADD R4, R4, UR10 ;  /* 0x0000000a04047e29 */ /* 0x002fe20008000000 */
[----:B------:R-:W-:Y:S01]  /*0270*/  IMAD.MOV.U32 R10, RZ, RZ, 0x0 ;  /* 0x00000000ff0a7424 */ /* 0x000fe200078e00ff */
[----:B------:R-:W0:Y:S01]  /*0280*/  LDCU.64 UR4, c[0x0][0x3a0] ;  /* 0x00007400ff0477ac */ /* 0x000e220008000a00 */
[----:B------:R-:W-:-:S03]  /*0290*/  IMAD.MOV.U32 R11, RZ, RZ, 0x3fd80000 ;  /* 0x3fd80000ff0b7424 */ /* 0x000fc600078e00ff */
[----:B------:R-:W1:Y:S04]  /*02a0*/  MUFU.RSQ64H R3, R5 ;  /* 0x0000000500037308 */ /* 0x000e680000001c00 */
[----:B------:R-:W-:-:S05]  /*02b0*/  VIADD R2, R5, 0xfcb00000 ;  /* 0xfcb0000005027836 */ /* 0x000fca0000000000 */
[----:B------:R-:W-:Y:S01]  /*02c0*/  ISETP.GE.U32.AND P0, PT, R2, 0x7ca00000, PT ;  /* 0x7ca000000200780c */ /* 0x000fe20003f06070 */
[----:B-1----:R-:W-:-:S08]  /*02d0*/  DMUL R8, R2, R2 ;  /* 0x0000000202087228 */ /* 0x002fd00000000000 */
[----:B------:R-:W-:-:S08]  /*02e0*/  DFMA R8, R4, -R8, 1 ;  /* 0x3ff000000408742b */ /* 0x000fd00000000808 */
[----:B------:R-:W-:Y:S02]  /*02f0*/  DFMA R10, R8, R10, 0.5 ;  /* 0x3fe00000080a742b */ /* 0x000fe4000000000a */
[----:B------:R-:W-:-:S08]  /*0300*/  DMUL R8, R2, R8 ;  /* 0x0000000802087228 */ /* 0x000fd00000000000 */
[----:B------:R-:W-:-:S08]  /*0310*/  DFMA R14, R10, R8, R2 ;  /* 0x000000080a0e722b */ /* 0x000fd00000000002 */
[----:B------:R-:W-:Y:S02]  /*0320*/  DMUL R10, R4, R14 ;  /* 0x0000000e040a7228 */ /* 0x000fe40000000000 */
[----:B------:R-:W-:Y:S02]  /*0330*/  VIADD R21, R15, 0xfff00000 ;  /* 0xfff000000f157836 */ /* 0x000fe40000000000 */
[----:B------:R-:W-:-:S04]  /*0340*/  IMAD.MOV.U32 R20, RZ, RZ, R14 ;  /* 0x000000ffff147224 */ /* 0x000fc800078e000e */
[----:B------:R-:W-:Y:S02]  /*0350*/  DFMA R18, R10, -R10, R4 ;  /* 0x8000000a0a12722b */ /* 0x000fe40000000004 */
[----:B--2---:R-:W-:-:S08]  /*0360*/  DADD R6, R6, -UR8 ;  /* 0x8000000806067e29 */ /* 0x004fd00008000000 */
[----:B0-----:R-:W-:Y:S02]  /*0370*/  DMUL R8, R6, UR4 ;  /* 0x0000000406087c28 */ /* 0x001fe40008000000 */
[----:B------:R-:W-:Y:S01]  /*0380*/  DFMA R6, R18, R20, R10 ;  /* 0x000000141206722b */ /* 0x000fe2000000000a */
[----:B------:R-:W-:Y:S10]  /*0390*/  @!P0 BRA `(.L_x_2) ;  /* 0x0000000000088947 */ /* 0x000ff40003800000 */
[----:B------:R-:W-:-:S07]  /*03a0*/  MOV R0, 0x3c0 ;  /* 0x000003c000007802 */ /* 0x000fce0000000f00 */
[----:B------:R-:W-:Y:S05]  /*03b0*/  CALL.REL.NOINC `($__internal_1_$__cuda_sm20_dsqrt_rn_f64_mediumpath_v1) ;  /* 0x0000000400e87944 */ /* 0x000fea0003c00000 */
.L_x_2:
[----:B------:R-:W0:Y:S01]  /*03c0*/  MUFU.RCP64H R3, R7 ;  /* 0x0000000700037308 */ /* 0x000e220000001800 */
[----:B------:R-:W-:Y:S01]  /*03d0*/  IMAD.MOV.U32 R2, RZ, RZ, 0x1 ;  /* 0x00000001ff027424 */ /* 0x000fe200078e00ff */
[----:B------:R-:W-:Y:S01]  /*03e0*/  FSETP.GEU.AND P1, PT, |R9|, 6.5827683646048100446e-37, PT ;  /* 0x036000000900780b */ /* 0x000fe20003f2e200 */
[----:B------:R-:W-:Y:S04]  /*03f0*/  BSSY.RECONVERGENT B0, `(.L_x_3) ;  /* 0x0000012000007945 */ /* 0x000fe80003800200 */
[----:B0-----:R-:W-:-:S08]  /*0400*/  DFMA R4, R2, -R6, 1 ;  /* 0x3ff000000204742b */ /* 0x001fd00000000806 */
[----:B------:R-:W-:-:S08]  /*0410*/  DFMA R4, R4, R4, R4 ;  /* 0x000000040404722b */ /* 0x000fd00000000004 */
[----:B------:R-:W-:-:S08]  /*0420*/  DFMA R4, R2, R4, R2 ;  /* 0x000000040204722b */ /* 0x000fd00000000002 */
[----:B------:R-:W-:-:S08]  /*0430*/  DFMA R2, R4, -R6, 1 ;  /* 0x3ff000000402742b */ /* 0x000fd00000000806 */
[----:B------:R-:W-:-:S08]  /*0440*/  DFMA R2, R4, R2, R4 ;  /* 0x000000020402722b */ /* 0x000fd00000000004 */
[----:B------:R-:W-:-:S08]  /*0450*/  DMUL R4, R8, R2 ;  /* 0x0000000208047228 */ /* 0x000fd00000000000 */
[----:B------:R-:W-:-:S08]  /*0460*/  DFMA R10, R4, -R6, R8 ;  /* 0x80000006040a722b */ /* 0x000fd00000000008 */
[----:B------:R-:W-:-:S10]  /*0470*/  DFMA R2, R2, R10, R4 ;  /* 0x0000000a0202722b */ /* 0x000fd40000000004 */
[----:B------:R-:W-:-:S05]  /*0480*/  FFMA R0, RZ, R7, R3 ;  /* 0x00000007ff007223 */ /* 0x000fca0000000003 */
[----:B------:R-:W-:-:S13]  /*0490*/  FSETP.GT.AND P0, PT, |R0|, 1.469367938527859385e-39, PT ;  /* 0x001000000000780b */ /* 0x000fda0003f04200 */
[----:B------:R-:W-:Y:S05]  /*04a0*/  @P0 BRA P1, `(.L_x_4) ;  /* 0x0000000000180947 */ /* 0x000fea0000800000 */
[----:B------:R-:W-:Y:S01]  /*04b0*/  IMAD.MOV.U32 R4, RZ, RZ, R6 ;  /* 0x000000ffff047224 */ /* 0x000fe200078e0006 */
[----:B------:R-:W-:Y:S01]  /*04c0*/  MOV R0, 0x4f0 ;  /* 0x000004f000007802 */ /* 0x000fe20000000f00 */
[----:B------:R-:W-:-:S07]  /*04d0*/  IMAD.MOV.U32 R5, RZ, RZ, R7 ;  /* 0x000000ffff057224 */ /* 0x000fce00078e0007 */
[----:B------:R-:W-:Y:S05]  /*04e0*/  CALL.REL.NOINC `($__internal_0_$__cuda_sm20_div_rn_f64_full) ;  /* 0x00000000002c7944 */ /* 0x000fea0003c00000 */
[----:B------:R-:W-:Y:S02]  /*04f0*/  IMAD.MOV.U32 R2, RZ, RZ, R10 ;  /* 0x000000ffff027224 */ /* 0x000fe400078e000a */
[----:B------:R-:W-:-:S07]  /*0500*/  IMAD.MOV.U32 R3, RZ, RZ, R11 ;  /* 0x000000ffff037224 */ /* 0x000fce00078e000b */
.L_x_4:
[----:B------:R-:W-:Y:S05]  /*0510*/  BSYNC.RECONVERGENT B0 ;  /* 0x0000000000007941 */ /* 0x000fea0003800200 */
.L_x_3:
[----:B------:R-:W0:Y:S01]  /*0520*/  LDC.64 R4, c[0x0][0x388] ;  /* 0x0000e200ff047b82 */ /* 0x000e220000000a00 */
[----:B------:R-:W1:Y:S01]  /*0530*/  LDCU.64 UR4, c[0x0][0x3a8] ;  /* 0x00007500ff0477ac */ /* 0x000e620008000a00 */
[----:B------:R-:W-:Y:S02]  /*0540*/  R2UR UR6, R12 ;  /* 0x000000000c0672ca */ /* 0x000fe400000e0000 */
[----:B------:R-:W-:Y:S01]  /*0550*/  R2UR UR7, R13 ;  /* 0x000000000d0772ca */ /* 0x000fe200000e0000 */
[----:B-1----:R-:W-:Y:S01]  /*0560*/  DADD R2, R2, UR4 ;  /* 0x0000000402027e29 */ /* 0x002fe20008000000 */
[----:B0-----:R-:W-:-:S11]  /*0570*/  IMAD.WIDE R16, R16, 0x8, R4 ;  /* 0x0000000810107825 */ /* 0x001fd600078e0204 */
[----:B------:R-:W-:Y:S01]  /*0580*/  STG.E.64 desc[UR6][R16.64], R2 ;  /* 0x0000000210007986 */ /* 0x000fe2000c101b06 */
[----:B------:R-:W-:Y:S05]  /*0590*/  EXIT ;  /* 0x000000000000794d */ /* 0x000fea0003800000 */
        .weak           $__internal_0_$__cuda_sm20_div_rn_f64_full
        .type           $__internal_0_$__cuda_sm20_div_rn_f64_full,@function
        .size           $__internal_0_$__cuda_sm20_div_rn_f64_full,($__internal_1_$__cuda_sm20_dsqrt_rn_f64_mediumpath_v1 - $__internal_0_$__cuda_sm20_div_rn_f64_full)
$__internal_0_$__cuda_sm20_div_rn_f64_full:
[C---:B------:R-:W-:Y:S01]  /*05a0*/  FSETP.GEU.AND P0, PT, |R5|.reuse, 1.469367938527859385e-39, PT ;  /* 0x001000000500780b */ /* 0x040fe20003f0e200 */
[----:B------:R-:W-:Y:S01]  /*05b0*/  IMAD.MOV.U32 R18, RZ, RZ, 0x1 ;  /* 0x00000001ff127424 */ /* 0x000fe200078e00ff */
[----:B------:R-:W-:Y:S01]  /*05c0*/  LOP3.LUT R2, R5, 0x800fffff, RZ, 0xc0, !PT ;  /* 0x800fffff05027812 */ /* 0x000fe200078ec0ff */
[----:B------:R-:W-:Y:S01]  /*05d0*/  BSSY.RECONVERGENT B1, `(.L_x_5) ;  /* 0x0000055000017945 */ /* 0x000fe20003800200 */
[C---:B------:R-:W-:Y:S02]  /*05e0*/  FSETP.GEU.AND P2, PT, |R9|.reuse, 1.469367938527859385e-39, PT ;  /* 0x001000000900780b */ /* 0x040fe40003f4e200 */
[----:B------:R-:W-:Y:S01]  /*05f0*/  LOP3.LUT R3, R2, 0x3ff00000, RZ, 0xfc, !PT ;  /* 0x3ff0000002037812 */ /* 0x000fe200078efcff */
[----:B------:R-:W-:Y:S01]  /*0600*/  IMAD.MOV.U32 R2, RZ, RZ, R4 ;  /* 0x000000ffff027224 */ /* 0x000fe200078e0004 */
[----:B------:R-:W-:Y:S02]  /*0610*/  LOP3.LUT R10, R9, 0x7ff00000, RZ, 0xc0, !PT ;  /* 0x7ff00000090a7812 */ /* 0x000fe400078ec0ff */
[----:B------:R-:W-:-:S03]  /*0620*/  LOP3.LUT R15, R5, 0x7ff00000, RZ, 0xc0, !PT ;  /* 0x7ff00000050f7812 */ /* 0x000fc600078ec0ff */
[----:B------:R-:W-:Y:S01]  /*0630*/  @!P0 DMUL R2, R4, 8.98846567431157953865e+307 ;  /* 0x7fe0000004028828 */ /* 0x000fe20000000000 */
[----:B------:R-:W-:-:S03]  /*0640*/  ISETP.GE.U32.AND P1, PT, R10, R15, PT ;  /* 0x0000000f0a00720c */ /* 0x000fc60003f26070 */
[----:B------:R-:W-:Y:S01]  /*0650*/  @!P2 LOP3.LUT R11, R5, 0x7ff00000, RZ, 0xc0, !PT ;  /* 0x7ff00000050ba812 */ /* 0x000fe200078ec0ff */
[----:B------:R-:W-:Y:S01]  /*0660*/  @!P2 IMAD.MOV.U32 R20, RZ, RZ, RZ ;  /* 0x000000ffff14a224 */ /* 0x000fe200078e00ff */
[----:B------:R-:W0:Y:S02]  /*0670*/  MUFU.RCP64H R19, R3 ;  /* 0x0000000300137308 */ /* 0x000e240000001800 */
[----:B------:R-:W-:Y:S01]  /*0680*/  @!P2 ISETP.GE.U32.AND P3, PT, R10, R11, PT ;  /* 0x0000000b0a00a20c */ /* 0x000fe20003f66070 */
[----:B------:R-:W-:-:S05]  /*0690*/  IMAD.MOV.U32 R11, RZ, RZ, 0x1ca00000 ;  /* 0x1ca00000ff0b7424 */ /* 0x000fca00078e00ff */
[----:B------:R-:W-:-:S04]  /*06a0*/  @!P2 SEL R17, R11, 0x63400000, !P3 ;  /* 0x634000000b11a807 */ /* 0x000fc80005800000 */
[----:B------:R-:W-:-:S04]  /*06b0*/  @!P2 LOP3.LUT R17, R17, 0x80000000, R9, 0xf8, !PT ;  /* 0x800000001111a812 */ /* 0x000fc800078ef809 */
[----:B------:R-:W-:Y:S01]  /*06c0*/  @!P2 LOP3.LUT R21, R17, 0x100000, RZ, 0xfc, !PT ;  /* 0x001000001115a812 */ /* 0x000fe200078efcff */
[----:B0-----:R-:W-:Y:S01]  /*06d0*/  DFMA R6, R18, -R2, 1 ;  /* 0x3ff000001206742b */ /* 0x001fe20000000802 */
[----:B------:R-:W-:Y:S01]  /*06e0*/  IMAD.MOV.U32 R17, RZ, RZ, R15 ;  /* 0x000000ffff117224 */ /* 0x000fe200078e000f */
[----:B------:R-:W-:-:S05]  /*06f0*/  @!P0 LOP3.LUT R17, R3, 0x7ff00000, RZ, 0xc0, !PT ;  /* 0x7ff0000003118812 */ /* 0x000fca00078ec0ff */
[----:B------:R-:W-:Y:S01]  /*0700*/  VIADD R24, R17, 0xffffffff ;  /* 0xffffffff11187836 */ /* 0x000fe20000000000 */
[----:B------:R-:W-:-:S08]  /*0710*/  DFMA R6, R6, R6, R6 ;  /* 0x000000060606722b */ /* 0x000fd00000000006 */
[----:B------:R-:W-:Y:S01]  /*0720*/  DFMA R18, R18, R6, R18 ;  /* 0x000000061212722b */ /* 0x000fe20000000012 */
[----:B------:R-:W-:Y:S01]  /*0730*/  SEL R7, R11, 0x63400000, !P1 ;  /* 0x634000000b077807 */ /* 0x000fe20004800000 */
[----:B------:R-:W-:-:S03]  /*0740*/  IMAD.MOV.U32 R6, RZ, RZ, R8 ;  /* 0x000000ffff067224 */ /* 0x000fc600078e0008 */
[----:B------:R-:W-:-:S03]  /*0750*/  LOP3.LUT R7, R7, 0x800fffff, R9, 0xf8, !PT ;  /* 0x800fffff07077812 */ /* 0x000fc600078ef809 */
[----:B------:R-:W-:-:S03]  /*0760*/  DFMA R22, R18, -R2, 1 ;  /* 0x3ff000001216742b */ /* 0x000fc60000000802 */
[----:B------:R-:W-:-:S05]  /*0770*/  @!P2 DFMA R6, R6, 2, -R20 ;  /* 0x400000000606a82b */ /* 0x000fca0000000814 */
[----:B------:R-:W-:Y:S01]  /*0780*/  DFMA R18, R18, R22, R18 ;  /* 0x000000161212722b */ /* 0x000fe20000000012 */
[----:B------:R-:W-:-:S04]  /*0790*/  IMAD.MOV.U32 R22, RZ, RZ, R10 ;  /* 0x000000ffff167224 */ /* 0x000fc800078e000a */
[----:B------:R-:W-:-:S03]  /*07a0*/  @!P2 LOP3.LUT R22, R7, 0x7ff00000, RZ, 0xc0, !PT ;  /* 0x7ff000000716a812 */ /* 0x000fc600078ec0ff */
[----:B------:R-:W-:Y:S02]  /*07b0*/  DMUL R20, R18, R6 ;  /* 0x0000000612147228 */ /* 0x000fe40000000000 */
[----:B------:R-:W-:-:S05]  /*07c0*/  VIADD R23, R22, 0xffffffff ;  /* 0xffffffff16177836 */ /* 0x000fca0000000000 */
[----:B------:R-:W-:Y:S01]  /*07d0*/  ISETP.GT.U32.AND P0, PT, R23, 0x7feffffe, PT ;  /* 0x7feffffe1700780c */ /* 0x000fe20003f04070 */
[----:B------:R-:W-:-:S03]  /*07e0*/  DFMA R14, R20, -R2, R6 ;  /* 0x80000002140e722b */ /* 0x000fc60000000006 */
[----:B------:R-:W-:-:S05]  /*07f0*/  ISETP.GT.U32.OR P0, PT, R24, 0x7feffffe, P0 ;  /* 0x7feffffe1800780c */ /* 0x000fca0000704470 */
[----:B------:R-:W-:-:S08]  /*0800*/  DFMA R14, R18, R14, R20 ;  /* 0x0000000e120e722b */ /* 0x000fd00000000014 */
[----:B------:R-:W-:Y:S05]  /*0810*/  @P0 BRA `(.L_x_6) ;  /* 0x00000000006c0947 */ /* 0x000fea0003800000 */
[----:B------:R-:W-:-:S04]  /*0820*/  LOP3.LUT R9, R5, 0x7ff00000, RZ, 0xc0, !PT ;  /* 0x7ff0000005097812 */ /* 0x000fc800078ec0ff */
[CC--:B------:R-:W-:Y:S02]  /*0830*/  VIADDMNMX R8, R10.reuse, -R9.reuse, 0xb9600000, !PT ;  /* 0xb96000000a087446 */ /* 0x0c0fe40007800909 */
[----:B------:R-:W-:Y:S02]  /*0840*/  ISETP.GE.U32.AND P0, PT, R10, R9, PT ;  /* 0x000000090a00720c */ /* 0x000fe40003f06070 */
[----:B------:R-:W-:Y:S02]  /*0850*/  VIMNMX R8, PT, PT, R8, 0x46a00000, PT ;  /* 0x46a0000008087848 */ /* 0x000fe40003fe0100 */
[----:B------:R-:W-:-:S05]  /*0860*/  SEL R17, R11, 0x63400000, !P0 ;  /* 0x634000000b117807 */ /* 0x000fca0004000000 */
[----:B------:R-:W-:Y:S02]  /*0870*/  IMAD.IADD R17, R8, 0x1, -R17 ;  /* 0x0000000108117824 */ /* 0x000fe400078e0a11 */
[----:B------:R-:W-:Y:S02]  /*0880*/  IMAD.MOV.U32 R8, RZ, RZ, RZ ;  /* 0x000000ffff087224 */ /* 0x000fe400078e00ff */
[----:B------:R-:W-:-:S06]  /*0890*/  VIADD R9, R17, 0x7fe00000 ;  /* 0x7fe0000011097836 */ /* 0x000fcc0000000000 */
[----:B------:R-:W-:-:S10]  /*08a0*/  DMUL R10, R14, R8 ;  /* 0x000000080e0a7228 */ /* 0x000fd40000000000 */
[----:B------:R-:W-:-:S13]  /*08b0*/  FSETP.GTU.AND P0, PT, |R11|, 1.469367938527859385e-39, PT ;  /* 0x001000000b00780b */ /* 0x000fda0003f0c200 */
[----:B------:R-:W-:Y:S05]  /*08c0*/  @P0 BRA `(.L_x_7) ;  /* 0x0000000000940947 */ /* 0x000fea0003800000 */
[----:B------:R-:W-:Y:S01]  /*08d0*/  DFMA R2, R14, -R2, R6 ;  /* 0x800000020e02722b */ /* 0x000fe20000000006 */
[----:B------:R-:W-:-:S09]  /*08e0*/  IMAD.MOV.U32 R8, RZ, RZ, RZ ;  /* 0x000000ffff087224 */ /* 0x000fd200078e00ff */
[C---:B------:R-:W-:Y:S02]  /*08f0*/  FSETP.NEU.AND P0, PT, R3.reuse, RZ, PT ;  /* 0x000000ff0300720b */ /* 0x040fe40003f0d000 */
[----:B------:R-:W-:-:S04]  /*0900*/  LOP3.LUT R5, R3, 0x80000000, R5, 0x48, !PT ;  /* 0x8000000003057812 */ /* 0x000fc800078e4805 */
[----:B------:R-:W-:-:S07]  /*0910*/  LOP3.LUT R9, R5, R9, RZ, 0xfc, !PT ;  /* 0x0000000905097212 */ /* 0x000fce00078efcff */
[----:B------:R-:W-:Y:S05]  /*0920*/  @!P0 BRA `(.L_x_7) ;  /* 0x00000000007c8947 */ /* 0x000fea0003800000 */
[----:B------:R-:W-:Y:S01]  /*0930*/  IMAD.MOV R3, RZ, RZ, -R17 ;  /* 0x000000ffff037224 */ /* 0x000fe200078e0a11 */
[----:B------:R-:W-:Y:S01]  /*0940*/  DMUL.RP R8, R14, R8 ;  /* 0x000000080e087228 */ /* 0x000fe20000008000 */
[----:B------:R-:W-:-:S06]  /*0950*/  IMAD.MOV.U32 R2, RZ, RZ, RZ ;  /* 0x000000ffff027224 */ /* 0x000fcc00078e00ff */
[----:B------:R-:W-:-:S03]  /*0960*/  DFMA R2, R10, -R2, R14 ;  /* 0x800000020a02722b */ /* 0x000fc6000000000e */
[----:B------:R-:W-:-:S03]  /*0970*/  LOP3.LUT R5, R9, R5, RZ, 0x3c, !PT ;  /* 0x0000000509057212 */ /* 0x000fc600078e3cff */
[----:B------:R-:W-:-:S04]  /*0980*/  IADD3 R2, PT, PT, -R17, -0x43300000, RZ ;  /* 0xbcd0000011027810 */ /* 0x000fc80007ffe1ff */
[----:B------:R-:W-:-:S04]  /*0990*/  FSETP.NEU.AND P0, PT, |R3|, R2, PT ;  /* 0x000000020300720b */ /* 0x000fc80003f0d200 */
[----:B------:R-:W-:Y:S02]  /*09a0*/  FSEL R10, R8, R10, !P0 ;  /* 0x0000000a080a7208 */ /* 0x000fe40004000000 */
[----:B------:R-:W-:Y:S01]  /*09b0*/  FSEL R11, R5, R11, !P0 ;  /* 0x0000000b050b7208 */ /* 0x000fe20004000000 */
[----:B------:R-:W-:Y:S06]  /*09c0*/  BRA `(.L_x_7) ;  /* 0x0000000000547947 */ /* 0x000fec0003800000 */
.L_x_6:
[----:B------:R-:W-:-:S14]  /*09d0*/  DSETP.NAN.AND P0, PT, R8, R8, PT ;  /* 0x000000080800722a */ /* 0x000fdc0003f08000 */
[----:B------:R-:W-:Y:S05]  /*09e0*/  @P0 BRA `(.L_x_8) ;  /* 0x0000000000440947 */ /* 0x000fea0003800000 */
[----:B------:R-:W-:-:S14]  /*09f0*/  DSETP.NAN.AND P0, PT, R4, R4, PT ;  /* 0x000000040400722a */ /* 0x000fdc0003f08000 */
[----:B------:R-:W-:Y:S05]  /*0a00*/  @P0 BRA `(.L_x_9) ;  /* 0x0000000000300947 */ /* 0x000fea0003800000 */
[----:B------:R-:W-:Y:S01]  /*0a10*/  ISETP.NE.AND P0, PT, R22, R17, PT ;  /* 0x000000111600720c */ /* 0x000fe20003f05270 */
[----:B------:R-:W-:Y:S02]  /*0a20*/  IMAD.MOV.U32 R10, RZ, RZ, 0x0 ;  /* 0x00000000ff0a7424 */ /* 0x000fe400078e00ff */
[----:B------:R-:W-:-:S10]  /*0a30*/  IMAD.MOV.U32 R11, RZ, RZ, -0x80000 ;  /* 0xfff80000ff0b7424 */ /* 0x000fd400078e00ff */
[----:B------:R-:W-:Y:S05]  /*0a40*/  @!P0 BRA `(.L_x_7) ;  /* 0x0000000000348947 */ /* 0x000fea0003800000 */
[----:B------:R-:W-:Y:S02]  /*0a50*/  ISETP.NE.AND P0, PT, R22, 0x7ff00000, PT ;  /* 0x7ff000001600780c */ /* 0x000fe40003f05270 */
[----:B------:R-:W-:Y:S02]  /*0a60*/  LOP3.LUT R11, R9, 0x80000000, R5, 0x48, !PT ;  /* 0x80000000090b7812 */ /* 0x000fe400078e4805 */
[----:B------:R-:W-:-:S13]  /*0a70*/  ISETP.EQ.OR P0, PT, R17, RZ, !P0 ;  /* 0x000000ff1100720c */ /* 0x000fda0004702670 */
[----:B------:R-:W-:Y:S01]  /*0a80*/  @P0 LOP3.LUT R2, R11, 0x7ff00000, RZ, 0xfc, !PT ;  /* 0x7ff000000b020812 */ /* 0x000fe200078efcff */
[----:B------:R-:W-:Y:S02]  /*0a90*/  @!P0 IMAD.MOV.U32 R10, RZ, RZ, RZ ;  /* 0x000000ffff0a8224 */ /* 0x000fe400078e00ff */
[----:B------:R-:W-:Y:S02]  /*0aa0*/  @P0 IMAD.MOV.U32 R10, RZ, RZ, RZ ;  /* 0x000000ffff0a0224 */ /* 0x000fe400078e00ff */
[----:B------:R-:W-:Y:S01]  /*0ab0*/  @P0 IMAD.MOV.U32 R11, RZ, RZ, R2 ;  /* 0x000000ffff0b0224 */ /* 0x000fe200078e0002 */
[----:B------:R-:W-:Y:S06]  /*0ac0*/  BRA `(.L_x_7) ;  /* 0x0000000000147947 */ /* 0x000fec0003800000 */
.L_x_9:
[----:B------:R-:W-:Y:S01]  /*0ad0*/  LOP3.LUT R11, R5, 0x80000, RZ, 0xfc, !PT ;  /* 0x00080000050b7812 */ /* 0x000fe200078efcff */
[----:B------:R-:W-:Y:S01]  /*0ae0*/  IMAD.MOV.U32 R10, RZ, RZ, R4 ;  /* 0x000000ffff0a7224 */ /* 0x000fe200078e0004 */
[----:B------:R-:W-:Y:S06]  /*0af0*/  BRA `(.L_x_7) ;  /* 0x0000000000087947 */ /* 0x000fec0003800000 */
.L_x_8:
[----:B------:R-:W-:Y:S01]  /*0b00*/  LOP3.LUT R11, R9, 0x80000, RZ, 0xfc, !PT ;  /* 0x00080000090b7812 */ /* 0x000fe200078efcff */
[----:B------:R-:W-:-:S07]  /*0b10*/  IMAD.MOV.U32 R10, RZ, RZ, R8 ;  /* 0x000000ffff0a7224 */ /* 0x000fce00078e0008 */
.L_x_7:
[----:B------:R-:W-:Y:S05]  /*0b20*/  BSYNC.RECONVERGENT B1 ;  /* 0x0000000000017941 */ /* 0x000fea0003800200 */
.L_x_5:
[----:B------:R-:W-:Y:S02]  /*0b30*/  IMAD.MOV.U32 R2, RZ, RZ, R0 ;  /* 0x000000ffff027224 */ /* 0x000fe400078e0000 */
[----:B------:R-:W-:-:S04]  /*0b40*/  IMAD.MOV.U32 R3, RZ, RZ, 0x0 ;  /* 0x00000000ff037424 */ /* 0x000fc800078e00ff */
[----:B------:R-:W-:Y:S05]  /*0b50*/  RET.REL.NODEC R2 `(compute_batch_norm_on_gpu) ;  /* 0xfffffff402287950 */ /* 0x000fea0003c3ffff */
        .weak           $__internal_1_$__cuda_sm20_dsqrt_rn_f64_mediumpath_v1
        .type           $__internal_1_$__cuda_sm20_dsqrt_rn_f64_mediumpath_v1,@function
        .size           $__internal_1_$__cuda_sm20_dsqrt_rn_f64_mediumpath_v1,(.L_x_33 - $__internal_1_$__cuda_sm20_dsqrt_rn_f64_mediumpath_v1)
$__internal_1_$__cuda_sm20_dsqrt_rn_f64_mediumpath_v1:
[----:B------:R-:W-:Y:S01]  /*0b60*/  ISETP.GE.U32.AND P0, PT, R2, -0x3400000, PT ;  /* 0xfcc000000200780c */ /* 0x000fe20003f06070 */
[----:B------:R-:W-:-:S12]  /*0b70*/  IMAD.MOV.U32 R15, RZ, RZ, R21 ;  /* 0x000000ffff0f7224 */ /* 0x000fd800078e0015 */
[----:B------:R-:W-:Y:S05]  /*0b80*/  @!P0 BRA `(.L_x_10) ;  /* 0x0000000000208947 */ /* 0x000fea0003800000 */
[----:B------:R-:W-:-:S10]  /*0b90*/  DFMA.RM R10, R18, R14, R10 ;  /* 0x0000000e120a722b */ /* 0x000fd4000000400a */
[----:B------:R-:W-:-:S05]  /*0ba0*/  IADD3 R2, P0, PT, R10, 0x1, RZ ;  /* 0x000000010a027810 */ /* 0x000fca0007f1e0ff */
[----:B------:R-:W-:-:S06]  /*0bb0*/  IMAD.X R3, RZ, RZ, R11, P0 ;  /* 0x000000ffff037224 */ /* 0x000fcc00000e060b */
[----:B------:R-:W-:-:S08]  /*0bc0*/  DFMA.RP R4, -R10, R2, R4 ;  /* 0x000000020a04722b */ /* 0x000fd00000008104 */
[----:B------:R-:W-:-:S06]  /*0bd0*/  DSETP.GT.AND P0, PT, R4, RZ, PT ;  /* 0x000000ff0400722a */ /* 0x000fcc0003f04000 */
[----:B------:R-:W-:Y:S02]  /*0be0*/  FSEL R2, R2, R10, P0 ;  /* 0x0000000a02027208 */ /* 0x000fe40000000000 */
[----:B------:R-:W-:Y:S01]  /*0bf0*/  FSEL R3, R3, R11, P0 ;  /* 0x0000000b03037208 */ /* 0x000fe20000000000 */
[----:B------:R-:W-:Y:S06]  /*0c00*/  BRA `(.L_x_11) ;  /* 0x0000000000647947 */ /* 0x000fec0003800000 */
.L_x_10:
[----:B------:R-:W-:-:S14]  /*0c10*/  DSETP.NE.AND P0, PT, R4, RZ, PT ;  /* 0x000000ff0400722a */ /* 0x000fdc0003f05000 */
[----:B------:R-:W-:Y:S05]  /*0c20*/  @!P0 BRA `(.L_x_12) ;  /* 0x0000000000588947 */ /* 0x000fea0003800000 */
[----:B------:R-:W-:-:S13]  /*0c30*/  ISETP.GE.AND P0, PT, R5, RZ, PT ;  /* 0x000000ff0500720c */ /* 0x000fda0003f06270 */
[----:B------:R-:W-:Y:S02]  /*0c40*/  @!P0 IMAD.MOV.U32 R2, RZ, RZ, 0x0 ;  /* 0x00000000ff028424 */ /* 0x000fe400078e00ff */
[----:B------:R-:W-:Y:S01]  /*0c50*/  @!P0 IMAD.MOV.U32 R3, RZ, RZ, -0x80000 ;  /* 0xfff80000ff038424 */ /* 0x000fe200078e00ff */
[----:B------:R-:W-:Y:S06]  /*0c60*/  @!P0 BRA `(.L_x_11) ;  /* 0x00000000004c8947 */ /* 0x000fec0003800000 */
[----:B------:R-:W-:-:S13]  /*0c70*/  ISETP.GT.AND P0, PT, R5, 0x7fefffff, PT ;  /* 0x7fefffff0500780c */ /* 0x000fda0003f04270 */
[----:B------:R-:W-:Y:S05]  /*0c80*/  @P0 BRA `(.L_x_12) ;  /* 0x0000000000400947 */ /* 0x000fea0003800000 */
[----:B------:R-:W-:Y:S01]  /*0c90*/  DMUL R4, R4, 8.11296384146066816958e+31 ;  /* 0x4690000004047828 */ /* 0x000fe20000000000 */
[----:B------:R-:W-:Y:S02]  /*0ca0*/  IMAD.MOV.U32 R2, RZ, RZ, RZ ;  /* 0x000000ffff027224 */ /* 0x000fe400078e00ff */
[----:B------:R-:W-:Y:S02]  /*0cb0*/  IMAD.MOV.U32 R10, RZ, RZ, 0x0 ;  /* 0x00000000ff0a7424 */ /* 0x000fe400078e00ff */
[----:B------:R-:W-:Y:S01]  /*0cc0*/  IMAD.MOV.U32 R11, RZ, RZ, 0x3fd80000 ;  /* 0x3fd80000ff0b7424 */ /* 0x000fe200078e00ff */
[----:B------:R-:W0:Y:S02]  /*0cd0*/  MUFU.RSQ64H R3, R5 ;  /* 0x0000000500037308 */ /* 0x000e240000001c00 */
[----:B0-----:R-:W-:-:S08]  /*0ce0*/  DMUL R6, R2, R2 ;  /* 0x0000000202067228 */ /* 0x001fd00000000000 */
[----:B------:R-:W-:-:S08]  /*0cf0*/  DFMA R6, R4, -R6, 1 ;  /* 0x3ff000000406742b */ /* 0x000fd00000000806 */
[----:B------:R-:W-:Y:S02]  /*0d00*/  DFMA R10, R6, R10, 0.5 ;  /* 0x3fe00000060a742b */ /* 0x000fe4000000000a */
[----:B------:R-:W-:-:S08]  /*0d10*/  DMUL R6, R2, R6 ;  /* 0x0000000602067228 */ /* 0x000fd00000000000 */
[----:B------:R-:W-:-:S08]  /*0d20*/  DFMA R6, R10, R6, R2 ;  /* 0x000000060a06722b */ /* 0x000fd00000000002 */
[----:B------:R-:W-:Y:S02]  /*0d30*/  DMUL R2, R4, R6 ;  /* 0x0000000604027228 */ /* 0x000fe40000000000 */
[----:B------:R-:W-:-:S06]  /*0d40*/  VIADD R7, R7, 0xfff00000 ;  /* 0xfff0000007077836 */ /* 0x000fcc0000000000 */
[----:B------:R-:W-:-:S08]  /*0d50*/  DFMA R10, R2, -R2, R4 ;  /* 0x80000002020a722b */ /* 0x000fd00000000004 */
[----:B------:R-:W-:-:S10]  /*0d60*/  DFMA R2, R6, R10, R2 ;  /* 0x0000000a0602722b */ /* 0x000fd40000000002 */
[----:B------:R-:W-:Y:S01]  /*0d70*/  VIADD R3, R3, 0xfcb00000 ;  /* 0xfcb0000003037836 */ /* 0x000fe20000000000 */
[----:B------:R-:W-:Y:S06]  /*0d80*/  BRA `(.L_x_11) ;  /* 0x0000000000047947 */ /* 0x000fec0003800000 */
.L_x_12:
[----:B------:R-:W-:-:S11]  /*0d90*/  DADD R2, R4, R4 ;  /* 0x0000000004027229 */ /* 0x000fd60000000004 */
.L_x_11:
[----:B------:R-:W-:Y:S02]  /*0da0*/  IMAD.MOV.U32 R6, RZ, RZ, R2 ;  /* 0x000000ffff067224 */ /* 0x000fe400078e0002 */
[----:B------:R-:W-:Y:S02]  /*0db0*/  IMAD.MOV.U32 R7, RZ, RZ, R3 ;  /* 0x000000ffff077224 */ /* 0x000fe400078e0003 */
[----:B------:R-:W-:Y:S02]  /*0dc0*/  IMAD.MOV.U32 R2, RZ, RZ, R0 ;  /* 0x000000ffff027224 */ /* 0x000fe400078e0000 */
[----:B------:R-:W-:-:S04]  /*0dd0*/  IMAD.MOV.U32 R3, RZ, RZ, 0x0 ;  /* 0x00000000ff037424 */ /* 0x000fc800078e00ff */
[----:B------:R-:W-:Y:S05]  /*0de0*/  RET.REL.NODEC R2 `(compute_batch_norm_on_gpu) ;  /* 0xfffffff002847950 */ /* 0x000fea0003c3ffff */
.L_x_13:
[----:B------:R-:W-:-:S00]  /*0df0*/  BRA `(.L_x_13) ;  /* 0xfffffffc00fc7947 */ /* 0x000fc0000383ffff */
[----:B------:R-:W-:-:S00]  /*0e00*/  NOP ;  /* 0x0000000000007918 */ /* 0x000fc00000000000 */
[----:B------:R-:W-:-:S00]  /*0e10*/  NOP ;  /* 0x0000000000007918 */ /* 0x000fc00000000000 */
[----:B------:R-:W-:-:S00]  /*0e20*/  NOP ;  /* 0x0000000000007918 */ /* 0x000fc00000000000 */
[----:B------:R-:W-:-:S00]  /*0e30*/  NOP ;  /* 0x0000000000007918 */ /* 0x000fc00000000000 */
[----:B------:R-:W-:-:S00]  /*0e40*/  NOP ;  /* 0x0000000000007918 */ /* 0x000fc00000000000 */
[----:B------:R-:W-:-:S00]  /*0e50*/  NOP ;  /* 0x0000000000007918 */ /* 0x000fc00000000000 */
[----:B------:R-:W-:-:S00]  /*0e60*/  NOP ;  /* 0x0000000000007918 */ /* 0x000fc00000000000 */
[----:B------:R-:W-:-:S00]  /*0e70*/  NOP ;  /* 0x0000000000007918 */ /* 0x000fc00000000000 */
.L_x_33:


//--------------------- .text.compute_activation_on_gpu --------------------------
	.section	.text.compute_activation_on_gpu,"ax",@progbits
	.align	128
        .global         compute_activation_on_gpu
        .type           compute_activation_on_gpu,@function
        .size           compute_activation_on_gpu,(.L_x_34 - compute_activation_on_gpu)
        .other          compute_activation_on_gpu,@"STO_CUDA_ENTRY STV_DEFAULT"
compute_activation_on_gpu:
.text.compute_activation_on_gpu:
        /* <DEDUP_REMOVED lines=15> */
[----:B------:R-:W1:Y:S01]  /*00f0*/  LDCU.64 UR4, c[0x4][0x8] ;  /* 0x01000100ff0477ac */ /* 0x000e620008000a00 */
[----:B------:R-:W-:Y:S02]  /*0100*/  IMAD.MOV.U32 R6, RZ, RZ, R2 ;  /* 0x000000ffff067224 */ /* 0x000fe400078e0002 */
[----:B------:R-:W-:-:S03]  /*0110*/  IMAD.MOV.U32 R7, RZ, RZ, R24 ;  /* 0x000000ffff077224 */ /* 0x000fc600078e0018 */
[----:B------:R2:W3:Y:S01]  /*0120*/  LDC.64 R8, c[0x4][R0] ;  /* 0x0100000000087b82 */ /* 0x0004e20000000a00 */
[----:B-1----:R-:W-:Y:S02]  /*0130*/  IMAD.U32 R4, RZ, RZ, UR4 ;  /* 0x00000004ff047e24 */ /* 0x002fe4000f8e00ff */
[----:B------:R-:W-:Y:S01]  /*0140*/  IMAD.U32 R5, RZ, RZ, UR5 ;  /* 0x00000005ff057e24 */ /* 0x000fe2000f8e00ff */
[----:B0-----:R2:W-:Y:S06]  /*0150*/  STL.64 [R1], R10 ;  /* 0x0000000a01007387 */ /* 0x0015ec0000100a00 */
[----:B------:R-:W-:-:S07]  /*0160*/  LEPC R20, `(.L_x_15) ;  /* 0x000000001014794e */ /* 0x000fce0000000000 */
[----:B--23--:R-:W-:Y:S05]  /*0170*/  CALL.ABS.NOINC R8 ;  /* 0x0000000008007343 */ /* 0x00cfea0003c00000 */
.L_x_15:
[----:B------:R-:W-:Y:S05]  /*0180*/  BSYNC.RECONVERGENT B6 ;  /* 0x0000000000067941 */ /* 0x000fea0003800200 */
.L_x_14:
[----:B------:R-:W0:Y:S02]  /*0190*/  LDCU UR4, c[0x0][0x390] ;  /* 0x00007200ff0477ac */ /* 0x000e240008000800 */
[----:B0-----:R-:W-:-:S13]  /*01a0*/  ISETP.GE.AND P0, PT, R23, UR4, PT ;  /* 0x0000000417007c0c */ /* 0x001fda000bf06270 */
[----:B------:R-:W-:Y:S05]  /*01b0*/  @P0 EXIT ;  /* 0x000000000000094d */ /* 0x000fea0003800000 */
[----:B------:R-:W0:Y:S08]  /*01c0*/  LDC.64 R16, c[0x0][0x358] ;  /* 0x0000d600ff107b82 */ /* 0x000e300000000a00 */
[----:B------:R-:W1:Y:S08]  /*01d0*/  LDC R22, c[0x0][0x394] ;  /* 0x0000e500ff167b82 */ /* 0x000e700000000800 */
[----:B------:R-:W2:Y:S01]  /*01e0*/  LDC.64 R18, c[0x0][0x380] ;  /* 0x0000e000ff127b82 */ /* 0x000ea20000000a00 */
[----:B0-----:R-:W-:-:S02]  /*01f0*/  R2UR UR4, R16 ;  /* 0x00000000100472ca */ /* 0x001fc400000e0000 */
[----:B------:R-:W-:Y:S02]  /*0200*/  R2UR UR5, R17 ;  /* 0x00000000110572ca */ /* 0x000fe400000e0000 */
[----:B-1----:R-:W-:Y:S01]  /*0210*/  ISETP.NE.AND P0, PT, R22, 0x2, PT ;  /* 0x000000021600780c */ /* 0x002fe20003f05270 */
[----:B--2---:R-:W-:-:S10]  /*0220*/  IMAD.WIDE R18, R23, 0x8, R18 ;  /* 0x0000000817127825 */ /* 0x004fd400078e0212 */
[----:B------:R-:W5:Y:S02]  /*0230*/  LDG.E.64 R18, desc[UR4][R18.64] ;  /* 0x0000000412127981 */ /* 0x000f64000c1e1b00 */
[----:B------:R-:W-:Y:S05]  /*0240*/  @!P0 BRA `(.L_x_16) ;  /* 0x0000000400d08947 */ /* 0x000fea0003800000 */
[----:B------:R-:W-:-:S13]  /*0250*/  ISETP.NE.AND P0, PT, R22, 0x1, PT ;  /* 0x000000011600780c */ /* 0x000fda0003f05270 */
[----:B------:R-:W-:Y:S05]  /*0260*/  @!P0 BRA `(.L_x_17) ;  /* 0x0000000400908947 */ /* 0x000fea0003800000 */
[----:B------:R-:W-:-:S13]  /*0270*/  ISETP.NE.AND P0, PT, R22, RZ, PT ;  /* 0x000000ff1600720c */ /* 0x000fda0003f05270 */
[----:B------:R-:W-:Y:S05]  /*0280*/  @P0 BRA `(.L_x_18) ;  /* 0x0000000400480947 */ /* 0x000fea0003800000 */
[----:B------:R-:W-:Y:S01]  /*0290*/  IMAD.MOV.U32 R2, RZ, RZ, 0x652b82fe ;  /* 0x652b82feff027424 */ /* 0x000fe200078e00ff */
[----:B------:R-:W-:Y:S01]  /*02a0*/  UMOV UR4, 0xfefa39ef ;  /* 0xfefa39ef00047882 */ /* 0x000fe20000000000 */
[----:B------:R-:W-:Y:S01]  /*02b0*/  IMAD.MOV.U32 R3, RZ, RZ, 0x3ff71547 ;  /* 0x3ff71547ff037424 */ /* 0x000fe200078e00ff */
[----:B------:R-:W-:Y:S01]  /*02c0*/  UMOV UR5, 0x3fe62e42 ;  /* 0x3fe62e4200057882 */ /* 0x000fe20000000000 */
[----:B-----5:R-:W-:Y:S01]  /*02d0*/  DADD R8, -RZ, -R18 ;  /* 0x00000000ff087229 */ /* 0x020fe20000000912 */
[----:B------:R-:W-:Y:S03]  /*02e0*/  BSSY.RECONVERGENT B0, `(.L_x_19) ;  /* 0x0000036000007945 */ /* 0x000fe60003800200 */
[----:B------:R-:W-:-:S06]  /*02f0*/  DFMA R2, R18, -R2, 6.75539944105574400000e+15 ;  /* 0x433800001202742b */ /* 0x000fcc0000000802 */
[----:B------:R-:W-:Y:S02]  /*0300*/  FSETP.GEU.AND P0, PT, |R9|, 4.1917929649353027344, PT ;  /* 0x4086232b0900780b */ /* 0x000fe40003f0e200 */
[----:B------:R-:W-:-:S08]  /*0310*/  DADD R4, R2, -6.75539944105574400000e+15 ;  /* 0xc338000002047429 */ /* 0x000fd00000000000 */
[----:B------:R-:W-:Y:S01]  /*0320*/  DFMA R6, R4, -UR4, -R18 ;  /* 0x8000000404067c2b */ /* 0x000fe20008000812 */
[----:B------:R-:W-:Y:S01]  /*0330*/  UMOV UR4, 0x3b39803f ;  /* 0x3b39803f00047882 */ /* 0x000fe20000000000 */
[----:B------:R-:W-:-:S06]  /*0340*/  UMOV UR5, 0x3c7abc9e ;  /* 0x3c7abc9e00057882 */ /* 0x000fcc0000000000 */
[----:B------:R-:W-:Y:S01]  /*0350*/  DFMA R4, R4, -UR4, R6 ;  /* 0x8000000404047c2b */ /* 0x000fe20008000006 */
[----:B------:R-:W-:Y:S01]  /*0360*/  UMOV UR4, 0x69ce2bdf ;  /* 0x69ce2bdf00047882 */ /* 0x000fe20000000000 */
[----:B------:R-:W-:Y:S01]  /*0370*/  MOV R6, 0xfca213ea ;  /* 0xfca213ea00067802 */ /* 0x000fe20000000f00 */
[----:B------:R-:W-:Y:S01]  /*0380*/  IMAD.MOV.U32 R7, RZ, RZ, 0x3e928af3 ;  /* 0x3e928af3ff077424 */ /* 0x000fe200078e00ff */
[----:B------:R-:W-:-:S05]  /*0390*/  UMOV UR5, 0x3e5ade15 ;  /* 0x3e5ade1500057882 */ /* 0x000fca0000000000 */
[----:B------:R-:W-:Y:S01]  /*03a0*/  DFMA R6, R4, UR4, R6 ;  /* 0x0000000404067c2b */ /* 0x000fe20008000006 */
[----:B------:R-:W-:Y:S01]  /*03b0*/  UMOV UR4, 0x62401315 ;  /* 0x6240131500047882 */ /* 0x000fe20000000000 */
[----:B------:R-:W-:-:S06]  /*03c0*/  UMOV UR5, 0x3ec71dee ;  /* 0x3ec71dee00057882 */ /* 0x000fcc0000000000 */
[----:B------:R-:W-:Y:S01]  /*03d0*/  DFMA R6, R4, R6, UR4 ;  /* 0x0000000404067e2b */ /* 0x000fe20008000006 */
        /* <DEDUP_REMOVED lines=20> */
[----:B------:R-:W-:-:S08]  /*0520*/  DFMA R6, R4, R6, UR4 ;  /* 0x0000000404067e2b */ /* 0x000fd00008000006 */
[----:B------:R-:W-:-:S08]  /*0530*/  DFMA R6, R4, R6, 1 ;  /* 0x3ff000000406742b */ /* 0x000fd00000000006 */
[----:B------:R-:W-:-:S10]  /*0540*/  DFMA R6, R4, R6, 1 ;  /* 0x3ff000000406742b */ /* 0x000fd40000000006 */
[----:B------:R-:W-:Y:S02]  /*0550*/  IMAD R5, R2, 0x100000, R7 ;  /* 0x0010000002057824 */ /* 0x000fe400078e0207 */
[----:B------:R-:W-:Y:S01]  /*0560*/  IMAD.MOV.U32 R4, RZ, RZ, R6 ;  /* 0x000000ffff047224 */ /* 0x000fe200078e0006 */
[----:B------:R-:W-:Y:S06]  /*0570*/  @!P0 BRA `(.L_x_20) ;  /* 0x0000000000308947 */ /* 0x000fec0003800000 */
[----:B------:R-:W-:Y:S01]  /*0580*/  FSETP.GEU.AND P1, PT, |R9|, 4.2275390625, PT ;  /* 0x408748000900780b */ /* 0x000fe20003f2e200 */
[C---:B------:R-:W-:Y:S02]  /*0590*/  DADD R4, -R18.reuse, +INF ;  /* 0x7ff0000012047429 */ /* 0x040fe40000000100 */
[----:B------:R-:W-:-:S08]  /*05a0*/  DSETP.GT.AND P0, PT, R18, RZ, PT ;  /* 0x000000ff1200722a */ /* 0x000fd00003f04000 */
[----:B------:R-:W-:Y:S02]  /*05b0*/  FSEL R4, R4, RZ, !P0 ;  /* 0x000000ff04047208 */ /* 0x000fe40004000000 */
[----:B------:R-:W-:Y:S02]  /*05c0*/  @!P1 LEA.HI R0, R2, R2, RZ, 0x1 ;  /* 0x0000000202009211 */ /* 0x000fe400078f08ff */
[----:B------:R-:W-:Y:S02]  /*05d0*/  FSEL R5, R5, RZ, !P0 ;  /* 0x000000ff05057208 */ /* 0x000fe40004000000 */
[----:B------:R-:W-:-:S05]  /*05e0*/  @!P1 SHF.R.S32.HI R3, RZ, 0x1, R0 ;  /* 0x00000001ff039819 */ /* 0x000fca0000011400 */
[----:B------:R-:W-:Y:S02]  /*05f0*/  @!P1 IMAD.IADD R2, R2, 0x1, -R3 ;  /* 0x0000000102029824 */ /* 0x000fe400078e0a03 */
[----:B------:R-:W-:-:S03]  /*0600*/  @!P1 IMAD R7, R3, 0x100000, R7 ;  /* 0x0010000003079824 */ /* 0x000fc600078e0207 */
[----:B------:R-:W-:Y:S01]  /*0610*/  @!P1 LEA R3, R2, 0x3ff00000, 0x14 ;  /* 0x3ff0000002039811 */ /* 0x000fe200078ea0ff */
[----:B------:R-:W-:-:S06]  /*0620*/  @!P1 IMAD.MOV.U32 R2, RZ, RZ, RZ ;  /* 0x000000ffff029224 */ /* 0x000fcc00078e00ff */
[----:B------:R-:W-:-:S11]  /*0630*/  @!P1 DMUL R4, R6, R2 ;  /* 0x0000000206049228 */ /* 0x000fd60000000000 */
.L_x_20:
[----:B------:R-:W-:Y:S05]  /*0640*/  BSYNC.RECONVERGENT B0 ;  /* 0x0000000000007941 */ /* 0x000fea0003800200 */
.L_x_19:
[----:B------:R-:W-:Y:S01]  /*0650*/  DADD R8, R4, 1 ;  /* 0x3ff0000004087429 */ /* 0x000fe20000000000 */
[----:B------:R-:W-:Y:S05]  /*0660*/  BSSY.RECONVERGENT B0, `(.L_x_21) ;  /* 0x000000e000007945 */ /* 0x000fea0003800200 */
[----:B------:R-:W0:Y:S04]  /*0670*/  MUFU.RCP64H R3, R9 ;  /* 0x0000000900037308 */ /* 0x000e280000001800 */
[----:B------:R-:W-:-:S05]  /*0680*/  VIADD R2, R9, 0x300402 ;  /* 0x0030040209027836 */ /* 0x000fca0000000000 */
[----:B------:R-:W-:Y:S01]  /*0690*/  FSETP.GEU.AND P0, PT, |R2|, 5.8789094863358348022e-39, PT ;  /* 0x004004020200780b */ /* 0x000fe20003f0e200 */
[----:B0-----:R-:W-:-:S08]  /*06a0*/  DFMA R4, -R8, R2, 1 ;  /* 0x3ff000000804742b */ /* 0x001fd00000000102 */
[----:B------:R-:W-:-:S08]  /*06b0*/  DFMA R4, R4, R4, R4 ;  /* 0x000000040404722b */ /* 0x000fd00000000004 */
[----:B------:R-:W-:-:S08]  /*06c0*/  DFMA R4, R2, R4, R2 ;  /* 0x000000040204722b */ /* 0x000fd00000000002 */
[----:B------:R-:W-:-:S08]  /*06d0*/  DFMA R6, -R8, R4, 1 ;  /* 0x3ff000000806742b */ /* 0x000fd00000000104 */
[----:B------:R-:W-:Y:S01]  /*06e0*/  DFMA R4, R4, R6, R4 ;  /* 0x000000060404722b */ /* 0x000fe20000000004 */
[----:B------:R-:W-:Y:S10]  /*06f0*/  @P0 BRA `(.L_x_22) ;  /* 0x0000000000100947 */ /* 0x000ff40003800000 */
[----:B------:R-:W-:-:S04]  /*0700*/  LOP3.LUT R0, R9, 0x7fffffff, RZ, 0xc0, !PT ;  /* 0x7fffffff09007812 */ /* 0x000fc800078ec0ff */
[----:B------:R-:W-:Y:S02]  /*0710*/  IADD3 R6, PT, PT, R0, -0x100000, RZ ;  /* 0xfff0000000067810 */ /* 0x000fe40007ffe0ff */
[----:B------:R-:W-:-:S07]  /*0720*/  MOV R0, 0x740 ;  /* 0x0000074000007802 */ /* 0x000fce0000000f00 */
[----:B------:R-:W-:Y:S05]  /*0730*/  CALL.REL.NOINC `($__internal_2_$__cuda_sm20_dblrcp_rn_slowpath_v3) ;  /* 0x00000008003c7944 */ /* 0x000fea0003c00000 */
.L_x_22:
[----:B------:R-:W-:Y:S05]  /*0740*/  BSYNC.RECONVERGENT B0 ;  /* 0x0000000000007941 */ /* 0x000fea0003800200 */
.L_x_21:
[----:B------:R-:W0:Y:S01]  /*0750*/  LDC.64 R2, c[0x0][0x388] ;  /* 0x0000e200ff027b82 */ /* 0x000e220000000a00 */
[----:B------:R-:W-:Y:S02]  /*0760*/  R2UR UR4, R16 ;  /* 0x00000000100472ca */ /* 0x000fe400000e0000 */
[----:B------:R-:W-:Y:S01]  /*0770*/  R2UR UR5, R17 ;  /* 0x00000000110572ca */ /* 0x000fe200000e0000 */
[----:B0-----:R-:W-:-:S12]  /*0780*/  IMAD.WIDE R2, R23, 0x8, R2 ;  /* 0x0000000817027825 */ /* 0x001fd800078e0202 */
[----:B------:R-:W-:Y:S01]  /*0790*/  STG.E.64 desc[UR4][R2.64], R4 ;  /* 0x0000000402007986 */ /* 0x000fe2000c101b04 */
[----:B------:R-:W-:Y:S05]  /*07a0*/  EXIT ;  /* 0x000000000000794d */ /* 0x000fea0003800000 */
.L_x_18:
[----:B------:R-:W-:Y:S01]  /*07b0*/  MOV R0, 0x0 ;  /* 0x0000000000007802 */ /* 0x000fe20000000f00 */
[----:B------:R0:W-:Y:S01]  /*07c0*/  STL.64 [R1], R22 ;  /* 0x0000001601007387 */ /* 0x0001e20000100a00 */
[----:B------:R-:W1:Y:S01]  /*07d0*/  LDCU.64 UR4, c[0x4][0x10] ;  /* 0x01000200ff0477ac */ /* 0x000e620008000a00 */
[----:B------:R-:W-:Y:S01]  /*07e0*/  IMAD.MOV.U32 R6, RZ, RZ, R2 ;  /* 0x000000ffff067224 */ /* 0x000fe200078e0002 */
[----:B------:R0:W2:Y:S01]  /*07f0*/  LDC.64 R8, c[0x4][R0] ;  /* 0x0100000000087b82 */ /* 0x0000a20000000a00 */
[----:B------:R-:W-:Y:S02]  /*0800*/  IMAD.MOV.U32 R7, RZ, RZ, R24 ;  /* 0x000000ffff077224 */ /* 0x000fe400078e0018 */
[----:B-1----:R-:W-:Y:S02]  /*0810*/  IMAD.U32 R4, RZ, RZ, UR4 ;  /* 0x00000004ff047e24 */ /* 0x002fe4000f8e00ff */
[----:B0-----:R-:W-:-:S07]  /*0820*/  IMAD.U32 R5, RZ, RZ, UR5 ;  /* 0x00000005ff057e24 */ /* 0x001fce000f8e00ff */
[----:B------:R-:W-:-:S07]  /*0830*/  LEPC R20, `(.L_x_23) ;  /* 0x000000001014794e */ /* 0x000fce0000000000 */
[----:B--2--5:R-:W-:Y:S05]  /*0840*/  CALL.ABS.NOINC R8 ;  /* 0x0000000008007343 */ /* 0x024fea0003c00000 */
.L_x_23:
[----:B------:R-:W0:Y:S01]  /*0850*/  LDC.64 R2, c[0x0][0x388] ;  /* 0x0000e200ff027b82 */ /* 0x000e220000000a00 */
[----:B------:R-:W-:Y:S02]  /*0860*/  R2UR UR4, R16 ;  /* 0x00000000100472ca */ /* 0x000fe400000e0000 */
[----:B------:R-:W-:Y:S01]  /*0870*/  R2UR UR5, R17 ;  /* 0x00000000110572ca */ /* 0x000fe200000e0000 */
[----:B0-----:R-:W-:-:S12]  /*0880*/  IMAD.WIDE R2, R23, 0x8, R2 ;  /* 0x0000000817027825 */ /* 0x001fd800078e0202 */
[----:B------:R-:W-:Y:S01]  /*0890*/  STG.E.64 desc[UR4][R2.64], R18 ;  /* 0x0000001202007986 */ /* 0x000fe2000c101b04 */
[----:B------:R-:W-:Y:S05]  /*08a0*/  EXIT ;  /* 0x000000000000794d */ /* 0x000fea0003800000 */
.L_x_17:
[----:B------:R-:W0:Y:S01]  /*08b0*/  LDC.64 R4, c[0x0][0x388] ;  /* 0x0000e200ff047b82 */ /* 0x000e220000000a00 */
[----:B-----5:R-:W-:Y:S01]  /*08c0*/  DSETP.MAX.AND P0, P1, RZ, R18, PT ;  /* 0x00000012ff00722a */ /* 0x020fe2000390f000 */
[----:B------:R-:W-:Y:S01]  /*08d0*/  IMAD.MOV.U32 R3, RZ, RZ, R19 ;  /* 0x000000ffff037224 */ /* 0x000fe200078e0013 */
[----:B------:R-:W-:Y:S01]  /*08e0*/  R2UR UR4, R16 ;  /* 0x00000000100472ca */ /* 0x000fe200000e0000 */
[----:B------:R-:W-:Y:S01]  /*08f0*/  IMAD.MOV.U32 R0, RZ, RZ, RZ ;  /* 0x000000ffff007224 */ /* 0x000fe200078e00ff */
[----:B------:R-:W-:Y:S02]  /*0900*/  R2UR UR5, R17 ;  /* 0x00000000110572ca */ /* 0x000fe400000e0000 */
[----:B------:R-:W-:Y:S02]  /*0910*/  MOV R2, RZ ;  /* 0x000000ff00027202 */ /* 0x000fe40000000f00 */
[----:B------:R-:W-:Y:S02]  /*0920*/  FSEL R7, R0, R3, P0 ;  /* 0x0000000300077208 */ /* 0x000fe40000000000 */
[----:B------:R-:W-:-:S04]  /*0930*/  SEL R2, R2, R18, P0 ;  /* 0x0000001202027207 */ /* 0x000fc80000000000 */
[----:B------:R-:W-:-:S05]  /*0940*/  @P1 LOP3.LUT R7, R3, 0x80000, RZ, 0xfc, !PT ;  /* 0x0008000003071812 */ /* 0x000fca00078efcff */
[----:B------:R-:W-:Y:S02]  /*0950*/  IMAD.MOV.U32 R3, RZ, RZ, R7 ;  /* 0x000000ffff037224 */ /* 0x000fe400078e0007 */
[----:B0-----:R-:W-:-:S05]  /*0960*/  IMAD.WIDE R4, R23, 0x8, R4 ;  /* 0x0000000817047825 */ /* 0x001fca00078e0204 */
[----:B------:R-:W-:Y:S01]  /*0970*/  STG.E.64 desc[UR4][R4.64], R2 ;  /* 0x0000000204007986 */ /* 0x000fe2000c101b04 */
[----:B------:R-:W-:Y:S05]  /*0980*/  EXIT ;  /* 0x000000000000794d */ /* 0x000fea0003800000 */
.L_x_16:
[----:B-----5:R-:W-:Y:S01]  /*0990*/  LOP3.LUT R3, R19, 0x7fffffff, RZ, 0xc0, !PT ;  /* 0x7fffffff13037812 */ /* 0x020fe200078ec0ff */
[----:B------:R-:W-:Y:S01]  /*09a0*/  IMAD.MOV.U32 R2, RZ, RZ, R18 ;  /* 0x000000ffff027224 */ /* 0x000fe200078e0012 */
[----:B------:R-:W-:Y:S01]  /*09b0*/  UMOV UR4, 0x24dd2f1a ;  /* 0x24dd2f1a00047882 */ /* 0x000fe20000000000 */
[----:B------:R-:W-:Y:S01]  /*09c0*/  UMOV UR5, 0x3fe4f922 ;  /* 0x3fe4f92200057882 */ /* 0x000fe20000000000 */
[----:B------:R-:W-:Y:S03]  /*09d0*/  BSSY.RECONVERGENT B0, `(.L_x_24) ;  /* 0x000005f000007945 */ /* 0x000fe60003800200 */
[----:B------:R-:W-:-:S14]  /*09e0*/  DSETP.GE.AND P0, PT, R2, UR4, PT ;  /* 0x0000000402007e2a */ /* 0x000fdc000bf06000 */
[----:B------:R-:W-:Y:S05]  /*09f0*/  @!P0 BRA `(.L_x_25) ;  /* 0x0000000000e48947 */ /* 0x000fea0003800000 */
[----:B------:R-:W-:Y:S01]  /*0a00*/  DADD R6, R2, R2 ;  /* 0x0000000002067229 */ /* 0x000fe20000000002 */
[----:B------:R-:W-:Y:S01]  /*0a10*/  UMOV UR4, 0xfefa39ef ;  /* 0xfefa39ef00047882 */ /* 0x000fe20000000000 */
[----:B------:R-:W-:Y:S01]  /*0a20*/  UMOV UR5, 0x3fe62e42 ;  /* 0x3fe62e4200057882 */ /* 0x000fe20000000000 */
[----:B------:R-:W-:Y:S01]  /*0a30*/  IMAD.MOV.U32 R8, RZ, RZ, -0x7649667 ;  /* 0xf89b6999ff087424 */ /* 0x000fe200078e00ff */
[----:B------:R-:W-:Y:S01]  /*0a40*/  ISETP.GT.U32.AND P0, PT, R3, 0x40330fc1, PT ;  /* 0x40330fc10300780c */ /* 0x000fe20003f04070 */
[----:B------:R-:W-:Y:S01]  /*0a50*/  IMAD.MOV.U32 R9, RZ, RZ, 0x3e928a27 ;  /* 0x3e928a27ff097424 */ /* 0x000fe200078e00ff */
[----:B------:R-:W0:Y:S02]  /*0a60*/  F2F.F32.F64 R0, R6 ;  /* 0x0000000600007310 */ /* 0x000e240000301000 */
[----:B0-----:R-:W-:-:S06]  /*0a70*/  FMUL R0, R0, 1.4426950216293334961 ;  /* 0x3fb8aa3b00007820 */ /* 0x001fcc0000400000 */
[----:B------:R-:W0:Y:S08]  /*0a80*/  FRND R0, R0 ;  /* 0x0000000000007307 */ /* 0x000e300000201000 */
[----:B0-----:R0:W1:Y:S08]  /*0a90*/  F2F.F64.F32 R4, R0 ;  /* 0x0000000000047310 */ /* 0x0010700000201800 */
[----:B0-----:R-:W0:Y:S01]  /*0aa0*/  MUFU.EX2 R0, R0 ;  /* 0x0000000000007308 */ /* 0x001e220000000800 */
[----:B-1----:R-:W-:Y:S01]  /*0ab0*/  DFMA R4, R4, -UR4, R6 ;  /* 0x8000000404047c2b */ /* 0x002fe20008000006 */
[----:B------:R-:W-:Y:S01]  /*0ac0*/  UMOV UR4, 0xa4741b81 ;  /* 0xa4741b8100047882 */ /* 0x000fe20000000000 */
[----:B------:R-:W-:-:S06]  /*0ad0*/  UMOV UR5, 0x3e5ae904 ;  /* 0x3e5ae90400057882 */ /* 0x000fcc0000000000 */
[C---:B------:R-:W-:Y:S01]  /*0ae0*/  DFMA R8, R4.reuse, UR4, R8 ;  /* 0x0000000404087c2b */ /* 0x040fe20008000008 */
[----:B------:R-:W-:Y:S01]  /*0af0*/  UMOV UR4, 0x15ff7e07 ;  /* 0x15ff7e0700047882 */ /* 0x000fe20000000000 */
[----:B------:R-:W-:Y:S01]  /*0b00*/  UMOV UR5, 0x3ec71de7 ;  /* 0x3ec71de700057882 */ /* 0x000fe20000000000 */
[----:B0-----:R-:W0:Y:S05]  /*0b10*/  F2F.F64.F32 R6, R0 ;  /* 0x0000000000067310 */ /* 0x001e2a0000201800 */
[----:B------:R-:W-:Y:S01]  /*0b20*/  DFMA R8, R4, R8, UR4 ;  /* 0x0000000404087e2b */ /* 0x000fe20008000008 */
[----:B------:R-:W-:Y:S01]  /*0b30*/  UMOV UR4, 0x6b0ac45a ;  /* 0x6b0ac45a00047882 */ /* 0x000fe20000000000 */
[----:B------:R-:W-:-:S06]  /*0b40*/  UMOV UR5, 0x3efa019a ;  /* 0x3efa019a00057882 */ /* 0x000fcc0000000000 */
[----:B------:R-:W-:Y:S01]  /*0b50*/  DFMA R8, R4, R8, UR4 ;  /* 0x0000000404087e2b */ /* 0x000fe20008000008 */
[----:B------:R-:W-:Y:S01]  /*0b60*/  UMOV UR4, 0x17eed94f ;  /* 0x17eed94f00047882 */ /* 0x000fe20000000000 */
[----:B------:R-:W-:Y:S01]  /*0b70*/  UMOV UR5, 0x3f2a01a0 ;  /* 0x3f2a01a000057882 */ /* 0x000fe20000000000 */
[----:B0-----:R-:W-:-:S05]  /*0b80*/  DADD R10, -R6, 1 ;  /* 0x3ff00000060a7429 */ /* 0x001fca0000000100 */
        /* <DEDUP_REMOVED lines=16> */
[----:B------:R-:W-:-:S08]  /*0c90*/  DMUL R8, R4, R8 ;  /* 0x0000000804087228 */ /* 0x000fd00000000000 */
[----:B------:R-:W-:Y:S01]  /*0ca0*/  DFMA R8, R4, R8, R4 ;  /* 0x000000080408722b */ /* 0x000fe20000000004 */
[----:B------:R-:W-:-:S07]  /*0cb0*/  IMAD.MOV.U32 R4, RZ, RZ, RZ ;  /* 0x000000ffff047224 */ /* 0x000fce00078e00ff */
[----:B------:R-:W-:-:S08]  /*0cc0*/  DFMA R8, -R8, R6, R10 ;  /* 0x000000060808722b */ /* 0x000fd0000000010a */
[----:B------:R-:W-:-:S06]  /*0cd0*/  DADD R8, -R8, 2 ;  /* 0x4000000008087429 */ /* 0x000fcc0000000100 */
[----:B------:R-:W0:Y:S02]  /*0ce0*/  MUFU.RCP64H R5, R9 ;  /* 0x0000000900057308 */ /* 0x000e240000001800 */
[----:B0-----:R-:W-:-:S08]  /*0cf0*/  DFMA R6, -R8, R4, 1 ;  /* 0x3ff000000806742b */ /* 0x001fd00000000104 */
[----:B------:R-:W-:-:S08]  /*0d00*/  DFMA R6, R6, R6, R6 ;  /* 0x000000060606722b */ /* 0x000fd00000000006 */
[----:B------:R-:W-:Y:S01]  /*0d10*/  DFMA R6, R4, R6, R4 ;  /* 0x000000060406722b */ /* 0x000fe20000000004 */
[----:B------:R-:W-:Y:S01]  /*0d20*/  IMAD.MOV.U32 R4, RZ, RZ, 0x0 ;  /* 0x00000000ff047424 */ /* 0x000fe200078e00ff */
[----:B------:R-:W-:-:S06]  /*0d30*/  MOV R5, 0x40000000 ;  /* 0x4000000000057802 */ /* 0x000fcc0000000f00 */
[----:B------:R-:W-:-:S10]  /*0d40*/  DFMA R6, R6, -R4, 1 ;  /* 0x3ff000000606742b */ /* 0x000fd40000000804 */
[----:B------:R-:W-:Y:S02]  /*0d50*/  FSEL R3, R7, 1.875, !P0 ;  /* 0x3ff0000007037808 */ /* 0x000fe40004000000 */
[----:B------:R-:W-:Y:S02]  /*0d60*/  FSEL R6, R6, RZ, !P0 ;  /* 0x000000ff06067208 */ /* 0x000fe40004000000 */
[----:B------:R-:W-:Y:S01]  /*0d70*/  LOP3.LUT R7, R3, 0x80000000, R19, 0xb8, !PT ;  /* 0x8000000003077812 */ /* 0x000fe200078eb813 */
[----:B------:R-:W-:Y:S06]  /*0d80*/  BRA `(.L_x_26) ;  /* 0x00000000008c7947 */ /* 0x000fec0003800000 */
.L_x_25:
[----:B------:R-:W-:Y:S01]  /*0d90*/  DMUL R2, R18, R18 ;  /* 0x0000001212027228 */ /* 0x000fe20000000000 */
[----:B------:R-:W-:Y:S01]  /*0da0*/  IMAD.MOV.U32 R4, RZ, RZ, 0x420afc3d ;  /* 0x420afc3dff047424 */ /* 0x000fe200078e00ff */
[----:B------:R-:W-:Y:S01]  /*0db0*/  UMOV UR4, 0xe2f5e964 ;  /* 0xe2f5e96400047882 */ /* 0x000fe20000000000 */
[----:B------:R-:W-:Y:S01]  /*0dc0*/  IMAD.MOV.U32 R5, RZ, RZ, 0x3f14359f ;  /* 0x3f14359fff057424 */ /* 0x000fe200078e00ff */
[----:B------:R-:W-:-:S05]  /*0dd0*/  UMOV UR5, 0x3ef0bc46 ;  /* 0x3ef0bc4600057882 */ /* 0x000fca0000000000 */
[----:B------:R-:W-:Y:S01]  /*0de0*/  DFMA R4, R2, -UR4, R4 ;  /* 0x8000000402047c2b */ /* 0x000fe20008000004 */
[----:B------:R-:W-:Y:S01]  /*0df0*/  UMOV UR4, 0x728c5d84 ;  /* 0x728c5d8400047882 */ /* 0x000fe20000000000 */
[----:B------:R-:W-:-:S06]  /*0e00*/  UMOV UR5, 0x3f2df9f0 ;  /* 0x3f2df9f000057882 */ /* 0x000fcc0000000000 */
[----:B------:R-:W-:Y:S01]  /*0e10*/  DFMA R4, R2, R4, -UR4 ;  /* 0x8000000402047e2b */ /* 0x000fe20008000004 */
[----:B------:R-:W-:Y:S01]  /*0e20*/  UMOV UR4, 0xcec4f033 ;  /* 0xcec4f03300047882 */ /* 0x000fe20000000000 */
[----:B------:R-:W-:-:S06]  /*0e30*/  UMOV UR5, 0x3f4337d1 ;  /* 0x3f4337d100057882 */ /* 0x000fcc0000000000 */
[----:B------:R-:W-:Y:S01]  /*0e40*/  DFMA R4, R2, R4, UR4 ;  /* 0x0000000402047e2b */ /* 0x000fe20008000004 */
        /* <DEDUP_REMOVED lines=20> */
[----:B------:R-:W-:-:S08]  /*0f90*/  DFMA R4, R2, R4, -UR4 ;  /* 0x8000000402047e2b */ /* 0x000fd00008000004 */
[----:B------:R-:W-:-:S08]  /*0fa0*/  DFMA R4, R2, R4, RZ ;  /* 0x000000040204722b */ /* 0x000fd000000000ff */
[----:B------:R-:W-:-:S11]  /*0fb0*/  DFMA R6, R18, R4, R18 ;  /* 0x000000041206722b */ /* 0x000fd60000000012 */
.L_x_26:
[----:B------:R-:W-:Y:S05]  /*0fc0*/  BSYNC.RECONVERGENT B0 ;  /* 0x0000000000007941 */ /* 0x000fea0003800200 */
.L_x_24:
[----:B------:R-:W0:Y:S01]  /*0fd0*/  LDC.64 R2, c[0x0][0x388] ;  /* 0x0000e200ff027b82 */ /* 0x000e220000000a00 */
[----:B------:R-:W-:Y:S02]  /*0fe0*/  R2UR UR4, R16 ;  /* 0x00000000100472ca */ /* 0x000fe400000e0000 */
[----:B------:R-:W-:Y:S01]  /*0ff0*/  R2UR UR5, R17 ;  /* 0x00000000110572ca */ /* 0x000fe200000e0000 */
[----:B0-----:R-:W-:-:S12]  /*1000*/  IMAD.WIDE R2, R23, 0x8, R2 ;  /* 0x0000000817027825 */ /* 0x001fd800078e0202 */
[----:B------:R-:W-:Y:S01]  /*1010*/  STG.E.64 desc[UR4][R2.64], R6 ;  /* 0x0000000602007986 */ /* 0x000fe2000c101b04 */
[----:B------:R-:W-:Y:S05]  /*1020*/  EXIT ;  /* 0x000000000000794d */ /* 0x000fea0003800000 */
        .weak           $__internal_2_$__cuda_sm20_dblrcp_rn_slowpath_v3
        .type           $__internal_2_$__cuda_sm20_dblrcp_rn_slowpath_v3,@function
        .size           $__internal_2_$__cuda_sm20_dblrcp_rn_slowpath_v3,(.L_x_34 - $__internal_2_$__cuda_sm20_dblrcp_rn_slowpath_v3)
$__internal_2_$__cuda_sm20_dblrcp_rn_slowpath_v3:
[----:B------:R-:W-:Y:S01]  /*1030*/  IMAD.MOV.U32 R2, RZ, RZ, R8 ;  /* 0x000000ffff027224 */ /* 0x000fe200078e0008 */
[----:B------:R-:W-:Y:S01]  /*1040*/  BSSY.RECONVERGENT B1, `(.L_x_27) ;  /* 0x0000025000017945 */ /* 0x000fe20003800200 */
[----:B------:R-:W-:-:S06]  /*1050*/  IMAD.MOV.U32 R3, RZ, RZ, R9 ;  /* 0x000000ffff037224 */ /* 0x000fcc00078e0009 */
[----:B------:R-:W-:-:S14]  /*1060*/  DSETP.GTU.AND P0, PT, |R2|, +INF , PT ;  /* 0x7ff000000200742a */ /* 0x000fdc0003f0c200 */
[----:B------:R-:W-:Y:S05]  /*1070*/  @P0 BRA `(.L_x_28) ;  /* 0x00000000007c0947 */ /* 0x000fea0003800000 */
[----:B------:R-:W-:-:S05]  /*1080*/  LOP3.LUT R8, R9, 0x7fffffff, RZ, 0xc0, !PT ;  /* 0x7fffffff09087812 */ /* 0x000fca00078ec0ff */
[----:B------:R-:W-:-:S05]  /*1090*/  VIADD R4, R8, 0xffffffff ;  /* 0xffffffff08047836 */ /* 0x000fca0000000000 */
[----:B------:R-:W-:-:S13]  /*10a0*/  ISETP.GE.U32.AND P0, PT, R4, 0x7fefffff, PT ;  /* 0x7fefffff0400780c */ /* 0x000fda0003f06070 */
[----:B------:R-:W-:Y:S01]  /*10b0*/  @P0 LOP3.LUT R5, R3, 0x7ff00000, RZ, 0x3c, !PT ;  /* 0x7ff0000003050812 */ /* 0x000fe200078e3cff */
[----:B------:R-:W-:Y:S01]  /*10c0*/  @P0 IMAD.MOV.U32 R4, RZ, RZ, RZ ;  /* 0x000000ffff040224 */ /* 0x000fe200078e00ff */
[----:B------:R-:W-:Y:S06]  /*10d0*/  @P0 BRA `(.L_x_29) ;  /* 0x00000000006c0947 */ /* 0x000fec0003800000 */
[----:B------:R-:W-:-:S13]  /*10e0*/  ISETP.GE.U32.AND P0, PT, R8, 0x1000001, PT ;  /* 0x010000010800780c */ /* 0x000fda0003f06070 */
[----:B------:R-:W-:Y:S05]  /*10f0*/  @!P0 BRA `(.L_x_30) ;  /* 0x0000000000348947 */ /* 0x000fea0003800000 */
[----:B------:R-:W-:Y:S01]  /*1100*/  IADD3 R5, PT, PT, R3, -0x3fe00000, RZ ;  /* 0xc020000003057810 */ /* 0x000fe20007ffe0ff */
[----:B------:R-:W-:-:S03]  /*1110*/  IMAD.MOV.U32 R4, RZ, RZ, R2 ;  /* 0x000000ffff047224 */ /* 0x000fc600078e0002 */
[----:B------:R-:W0:Y:S03]  /*1120*/  MUFU.RCP64H R7, R5 ;  /* 0x0000000500077308 */ /* 0x000e260000001800 */
[----:B0-----:R-:W-:-:S08]  /*1130*/  DFMA R8, -R4, R6, 1 ;  /* 0x3ff000000408742b */ /* 0x001fd00000000106 */
[----:B------:R-:W-:-:S08]  /*1140*/  DFMA R8, R8, R8, R8 ;  /* 0x000000080808722b */ /* 0x000fd00000000008 */
[----:B------:R-:W-:-:S08]  /*1150*/  DFMA R8, R6, R8, R6 ;  /* 0x000000080608722b */ /* 0x000fd00000000006 */
[----:B------:R-:W-:-:S08]  /*1160*/  DFMA R6, -R4, R8, 1 ;  /* 0x3ff000000406742b */ /* 0x000fd00000000108 */
[----:B------:R-:W-:-:S08]  /*1170*/  DFMA R6, R8, R6, R8 ;  /* 0x000000060806722b */ /* 0x000fd00000000008 */
[----:B------:R-:W-:-:S08]  /*1180*/  DMUL R6, R6, 2.2250738585072013831e-308 ;  /* 0x0010000006067828 */ /* 0x000fd00000000000 */
[----:B------:R-:W-:-:S08]  /*1190*/  DFMA R2, -R2, R6, 1 ;  /* 0x3ff000000202742b */ /* 0x000fd00000000106 */
[----:B------:R-:W-:-:S08]  /*11a0*/  DFMA R2, R2, R2, R2 ;  /* 0x000000020202722b */ /* 0x000fd00000000002 */
[----:B------:R-:W-:Y:S01]  /*11b0*/  DFMA R4, R6, R2, R6 ;  /* 0x000000020604722b */ /* 0x000fe20000000006 */
[----:B------:R-:W-:Y:S10]  /*11c0*/  BRA `(.L_x_29) ;  /* 0x0000000000307947 */ /* 0x000ff40003800000 */
.L_x_30:
[----:B------:R-:W-:Y:S01]  /*11d0*/  DMUL R2, R2, 8.11296384146066816958e+31 ;  /* 0x4690000002027828 */ /* 0x000fe20000000000 */
[----:B------:R-:W-:-:S05]  /*11e0*/  IMAD.MOV.U32 R4, RZ, RZ, R6 ;  /* 0x000000ffff047224 */ /* 0x000fca00078e0006 */
[----:B------:R-:W0:Y:S02]  /*11f0*/  MUFU.RCP64H R5, R3 ;  /* 0x0000000300057308 */ /* 0x000e240000001800 */
[----:B0-----:R-:W-:-:S08]  /*1200*/  DFMA R6, -R2, R4, 1 ;  /* 0x3ff000000206742b */ /* 0x001fd00000000104 */
[----:B------:R-:W-:-:S08]  /*1210*/  DFMA R6, R6, R6, R6 ;  /* 0x000000060606722b */ /* 0x000fd00000000006 */
[----:B------:R-:W-:-:S08]  /*1220*/  DFMA R6, R4, R6, R4 ;  /* 0x000000060406722b */ /* 0x000fd00000000004 */
[----:B------:R-:W-:-:S08]  /*1230*/  DFMA R4, -R2, R6, 1 ;  /* 0x3ff000000204742b */ /* 0x000fd00000000106 */
[----:B------:R-:W-:-:S08]  /*1240*/  DFMA R4, R6, R4, R6 ;  /* 0x000000040604722b */ /* 0x000fd00000000006 */
[----:B------:R-:W-:Y:S01]  /*1250*/  DMUL R4, R4, 8.11296384146066816958e+31 ;  /* 0x4690000004047828 */ /* 0x000fe20000000000 */
[----:B------:R-:W-:Y:S10]  /*1260*/  BRA `(.L_x_29) ;  /* 0x0000000000087947 */ /* 0x000ff40003800000 */
.L_x_28:
[----:B------:R-:W-:Y:S01]  /*1270*/  LOP3.LUT R5, R3, 0x80000, RZ, 0xfc, !PT ;  /* 0x0008000003057812 */ /* 0x000fe200078efcff */
[----:B------:R-:W-:-:S07]  /*1280*/  IMAD.MOV.U32 R4, RZ, RZ, R2 ;  /* 0x000000ffff047224 */ /* 0x000fce00078e0002 */
.L_x_29:
[----:B------:R-:W-:Y:S05]  /*1290*/  BSYNC.RECONVERGENT B1 ;  /* 0x0000000000017941 */ /* 0x000fea0003800200 */
.L_x_27:
[----:B------:R-:W-:Y:S02]  /*12a0*/  IMAD.MOV.U32 R2, RZ, RZ, R0 ;  /* 0x000000ffff027224 */ /* 0x000fe400078e0000 */
[----:B------:R-:W-:-:S04]  /*12b0*/  IMAD.MOV.U32 R3, RZ, RZ, 0x0 ;  /* 0x00000000ff037424 */ /* 0x000fc800078e00ff */
[----:B------:R-:W-:Y:S05]  /*12c0*/  RET.REL.NODEC R2 `(compute_activation_on_gpu) ;  /* 0xffffffec024c7950 */ /* 0x000fea0003c3ffff */
.L_x_31:
        /* <DEDUP_REMOVED lines=11> */
.L_x_34:


//--------------------- .nv.global.init           --------------------------
	.section	.nv.global.init,"aw",@progbits
.nv.global.init:
	.type		$str$1,@object
	.size		$str$1,($str - $str$1)
$str$1:
        /*0000*/ 	.byte	0x49, 0x6e, 0x76, 0x61, 0x6c, 0x69, 0x64, 0x20, 0x61, 0x63, 0x74, 0x5f, 0x74, 0x79, 0x70, 0x65
        /*0010*/ 	.byte	0x20, 0x25, 0x64, 0x20, 0x61, 0x74, 0x20, 0x69, 0x64, 0x78, 0x20, 0x25, 0x64, 0x0a, 0x00
	.type		$str,@object
	.size		$str,($str$2 - $str)
$str:
        /*001f*/ 	.byte	0x63, 0x6f, 0x6d, 0x70, 0x75, 0x74, 0x65, 0x5f, 0x61, 0x63, 0x74, 0x69, 0x76, 0x61, 0x74, 0x69
        /*002f*/ 	.byte	0x6f, 0x6e, 0x5f, 0x6f, 0x6e, 0x5f, 0x67, 0x70, 0x75, 0x3a, 0x20, 0x73, 0x69, 0x7a, 0x65, 0x3d
        /*003f*/ 	.byte	0x25, 0x64, 0x2c, 0x20, 0x61, 0x63, 0x74, 0x5f, 0x74, 0x79, 0x70, 0x65, 0x3d, 0x25, 0x64, 0x0a
        /*004f*/ 	.byte	0x00
	.type		$str$2,@object
	.size		$str$2,(.L_2 - $str$2)
$str$2:
        /*0050*/ 	.byte	0x63, 0x6f, 0x6d, 0x70, 0x75, 0x74, 0x65, 0x5f, 0x62, 0x61, 0x74, 0x63, 0x68, 0x5f, 0x6e, 0x6f
        /*0060*/ 	.byte	0x72, 0x6d, 0x5f, 0x6f, 0x6e, 0x5f, 0x67, 0x70, 0x75, 0x3a, 0x20, 0x73, 0x69, 0x7a, 0x65, 0x3d
        /*0070*/ 	.byte	0x25, 0x64, 0x2c, 0x20, 0x6d, 0x65, 0x61, 0x6e, 0x3d, 0x25, 0x66, 0x2c, 0x20, 0x76, 0x61, 0x72
        /*0080*/ 	.byte	0x69, 0x61, 0x6e, 0x63, 0x65, 0x3d, 0x25, 0x66, 0x0a, 0x00
.L_2:


//--------------------- .nv.shared.reserved.0     --------------------------
	.section	.nv.shared.reserved.0,"aw",@nobits
	.weak		__nv_reservedSMEM_offset_0_alias
	.size		__nv_reservedSMEM_offset_0_alias, 0, 64
	.other		__nv_reservedSMEM_offset_0_alias,@"STO_CUDA_RESERVED_SHARED STV_DEFAULT"
__nv_reservedSMEM_offset_0_alias:
	.zero		0
	.zero		64


//--------------------- .nv.constant0.compute_batch_norm_on_gpu --------------------------
	.section	.nv.constant0.compute_batch_norm_on_gpu,"a",@progbits
	.sectionflags	@""
	.align	4
.nv.constant0.compute_batch_norm_on_gpu:
	.zero		956


//--------------------- .nv.constant0.compute_activation_on_gpu --------------------------
	.section	.nv.constant0.compute_activation_on_gpu,"a",@progbits
	.sectionflags	@""
	.align	4
.nv.constant0.compute_activation_on_gpu:
	.zero		920


//--------------------- SYMBOLS --------------------------

	.type		.nv.reservedSmem.offset0,@object
	.size		.nv.reservedSmem.offset0,0x4
	.type		vprintf,@function
